//
// Generated by NVIDIA NVVM Compiler
//
// Compiler Build ID: CL-36424714
// Cuda compilation tools, release 13.0, V13.0.88
// Based on NVVM 20.0.0
//

.version 9.0
.target sm_100
.address_size 64

	// .globl	_Z6matAddPfS_S_i

.visible .entry _Z6matAddPfS_S_i(
	.param .u64 .ptr .align 1 _Z6matAddPfS_S_i_param_0,
	.param .u64 .ptr .align 1 _Z6matAddPfS_S_i_param_1,
	.param .u64 .ptr .align 1 _Z6matAddPfS_S_i_param_2,
	.param .u32 _Z6matAddPfS_S_i_param_3
)
{
	.reg .pred 	%p<2>;
	.reg .b32 	%r<14>;
	.reg .b32 	%f<4>;
	.reg .b64 	%rd<11>;

	ld.param.u64 	%rd1, [_Z6matAddPfS_S_i_param_0];
	ld.param.u64 	%rd2, [_Z6matAddPfS_S_i_param_1];
	ld.param.u64 	%rd3, [_Z6matAddPfS_S_i_param_2];
	ld.param.u32 	%r4, [_Z6matAddPfS_S_i_param_3];
	mov.u32 	%r5, %ctaid.x;
	mov.u32 	%r6, %ntid.x;
	mov.u32 	%r7, %tid.x;
	mad.lo.s32 	%r1, %r5, %r6, %r7;
	mov.u32 	%r8, %ctaid.y;
	mov.u32 	%r9, %ntid.y;
	mov.u32 	%r10, %tid.y;
	mad.lo.s32 	%r11, %r8, %r9, %r10;
	max.s32 	%r12, %r1, %r11;
	setp.ge.s32 	%p1, %r12, %r4;
	@%p1 bra 	$L__BB0_2;
	cvta.to.global.u64 	%rd4, %rd1;
	cvta.to.global.u64 	%rd5, %rd2;
	cvta.to.global.u64 	%rd6, %rd3;
	mad.lo.s32 	%r13, %r4, %r11, %r1;
	mul.wide.s32 	%rd7, %r13, 4;
	add.s64 	%rd8, %rd4, %rd7;
	ld.global.f32 	%f1, [%rd8];
	add.s64 	%rd9, %rd5, %rd7;
	ld.global.f32 	%f2, [%rd9];
	add.f32 	%f3, %f1, %f2;
	add.s64 	%rd10, %rd6, %rd7;
	st.global.f32 	[%rd10], %f3;
$L__BB0_2:
	ret;

}
	// .globl	_Z9matAddRowPfS_S_i
.visible .entry _Z9matAddRowPfS_S_i(
	.param .u64 .ptr .align 1 _Z9matAddRowPfS_S_i_param_0,
	.param .u64 .ptr .align 1 _Z9matAddRowPfS_S_i_param_1,
	.param .u64 .ptr .align 1 _Z9matAddRowPfS_S_i_param_2,
	.param .u32 _Z9matAddRowPfS_S_i_param_3
)
{
	.reg .pred 	%p<14>;
	.reg .b32 	%r<37>;
	.reg .b32 	%f<94>;
	.reg .b64 	%rd<25>;

	ld.param.u64 	%rd9, [_Z9matAddRowPfS_S_i_param_0];
	ld.param.u64 	%rd10, [_Z9matAddRowPfS_S_i_param_1];
	ld.param.u64 	%rd11, [_Z9matAddRowPfS_S_i_param_2];
	ld.param.u32 	%r21, [_Z9matAddRowPfS_S_i_param_3];
	cvta.to.global.u64 	%rd1, %rd11;
	cvta.to.global.u64 	%rd2, %rd10;
	cvta.to.global.u64 	%rd3, %rd9;
	mov.u32 	%r22, %ctaid.x;
	mov.u32 	%r1, %ntid.x;
	mov.u32 	%r23, %tid.x;
	mad.lo.s32 	%r31, %r22, %r1, %r23;
	setp.ge.s32 	%p1, %r31, %r21;
	setp.lt.s32 	%p2, %r21, 1;
	or.pred  	%p3, %p1, %p2;
	@%p3 bra 	$L__BB1_15;
	and.b32  	%r3, %r21, 15;
	and.b32  	%r4, %r21, 7;
	and.b32  	%r5, %r21, 2147483632;
	and.b32  	%r6, %r21, 3;
	neg.s32 	%r7, %r5;
	add.s64 	%rd4, %rd2, 32;
	add.s64 	%rd5, %rd1, 32;
	mov.u32 	%r24, %nctaid.x;
	mul.lo.s32 	%r8, %r24, %r1;
$L__BB1_2:
	setp.lt.u32 	%p4, %r21, 16;
	mul.lo.s32 	%r10, %r31, %r21;
	mov.b32 	%r35, 0;
	mov.u32 	%r32, %r10;
	mov.u32 	%r33, %r7;
	@%p4 bra 	$L__BB1_4;
$L__BB1_3:
	.pragma "nounroll";
	mul.wide.s32 	%rd12, %r32, 4;
	add.s64 	%rd13, %rd3, %rd12;
	add.s64 	%rd14, %rd4, %rd12;
	add.s64 	%rd15, %rd5, %rd12;
	ld.global.f32 	%f1, [%rd13];
	ld.global.f32 	%f2, [%rd14+-32];
	add.f32 	%f3, %f1, %f2;
	st.global.f32 	[%rd15+-32], %f3;
	ld.global.f32 	%f4, [%rd13+4];
	ld.global.f32 	%f5, [%rd14+-28];
	add.f32 	%f6, %f4, %f5;
	st.global.f32 	[%rd15+-28], %f6;
	ld.global.f32 	%f7, [%rd13+8];
	ld.global.f32 	%f8, [%rd14+-24];
	add.f32 	%f9, %f7, %f8;
	st.global.f32 	[%rd15+-24], %f9;
	ld.global.f32 	%f10, [%rd13+12];
	ld.global.f32 	%f11, [%rd14+-20];
	add.f32 	%f12, %f10, %f11;
	st.global.f32 	[%rd15+-20], %f12;
	ld.global.f32 	%f13, [%rd13+16];
	ld.global.f32 	%f14, [%rd14+-16];
	add.f32 	%f15, %f13, %f14;
	st.global.f32 	[%rd15+-16], %f15;
	ld.global.f32 	%f16, [%rd13+20];
	ld.global.f32 	%f17, [%rd14+-12];
	add.f32 	%f18, %f16, %f17;
	st.global.f32 	[%rd15+-12], %f18;
	ld.global.f32 	%f19, [%rd13+24];
	ld.global.f32 	%f20, [%rd14+-8];
	add.f32 	%f21, %f19, %f20;
	st.global.f32 	[%rd15+-8], %f21;
	ld.global.f32 	%f22, [%rd13+28];
	ld.global.f32 	%f23, [%rd14+-4];
	add.f32 	%f24, %f22, %f23;
	st.global.f32 	[%rd15+-4], %f24;
	ld.global.f32 	%f25, [%rd13+32];
	ld.global.f32 	%f26, [%rd14];
	add.f32 	%f27, %f25, %f26;
	st.global.f32 	[%rd15], %f27;
	ld.global.f32 	%f28, [%rd13+36];
	ld.global.f32 	%f29, [%rd14+4];
	add.f32 	%f30, %f28, %f29;
	st.global.f32 	[%rd15+4], %f30;
	ld.global.f32 	%f31, [%rd13+40];
	ld.global.f32 	%f32, [%rd14+8];
	add.f32 	%f33, %f31, %f32;
	st.global.f32 	[%rd15+8], %f33;
	ld.global.f32 	%f34, [%rd13+44];
	ld.global.f32 	%f35, [%rd14+12];
	add.f32 	%f36, %f34, %f35;
	st.global.f32 	[%rd15+12], %f36;
	ld.global.f32 	%f37, [%rd13+48];
	ld.global.f32 	%f38, [%rd14+16];
	add.f32 	%f39, %f37, %f38;
	st.global.f32 	[%rd15+16], %f39;
	ld.global.f32 	%f40, [%rd13+52];
	ld.global.f32 	%f41, [%rd14+20];
	add.f32 	%f42, %f40, %f41;
	st.global.f32 	[%rd15+20], %f42;
	ld.global.f32 	%f43, [%rd13+56];
	ld.global.f32 	%f44, [%rd14+24];
	add.f32 	%f45, %f43, %f44;
	st.global.f32 	[%rd15+24], %f45;
	ld.global.f32 	%f46, [%rd13+60];
	ld.global.f32 	%f47, [%rd14+28];
	add.f32 	%f48, %f46, %f47;
	st.global.f32 	[%rd15+28], %f48;
	add.s32 	%r33, %r33, 16;
	add.s32 	%r32, %r32, 16;
	setp.eq.s32 	%p5, %r33, 0;
	mov.u32 	%r35, %r5;
	@%p5 bra 	$L__BB1_4;
	bra.uni 	$L__BB1_3;
$L__BB1_4:
	setp.eq.s32 	%p6, %r3, 0;
	@%p6 bra 	$L__BB1_14;
	add.s32 	%r26, %r3, -1;
	setp.lt.u32 	%p7, %r26, 7;
	@%p7 bra 	$L__BB1_7;
	add.s32 	%r27, %r35, %r10;
	mul.wide.s32 	%rd16, %r27, 4;
	add.s64 	%rd17, %rd3, %rd16;
	ld.global.f32 	%f49, [%rd17];
	add.s64 	%rd18, %rd2, %rd16;
	ld.global.f32 	%f50, [%rd18];
	add.f32 	%f51, %f49, %f50;
	add.s64 	%rd19, %rd1, %rd16;
	st.global.f32 	[%rd19], %f51;
	ld.global.f32 	%f52, [%rd17+4];
	ld.global.f32 	%f53, [%rd18+4];
	add.f32 	%f54, %f52, %f53;
	st.global.f32 	[%rd19+4], %f54;
	ld.global.f32 	%f55, [%rd17+8];
	ld.global.f32 	%f56, [%rd18+8];
	add.f32 	%f57, %f55, %f56;
	st.global.f32 	[%rd19+8], %f57;
	ld.global.f32 	%f58, [%rd17+12];
	ld.global.f32 	%f59, [%rd18+12];
	add.f32 	%f60, %f58, %f59;
	st.global.f32 	[%rd19+12], %f60;
	ld.global.f32 	%f61, [%rd17+16];
	ld.global.f32 	%f62, [%rd18+16];
	add.f32 	%f63, %f61, %f62;
	st.global.f32 	[%rd19+16], %f63;
	ld.global.f32 	%f64, [%rd17+20];
	ld.global.f32 	%f65, [%rd18+20];
	add.f32 	%f66, %f64, %f65;
	st.global.f32 	[%rd19+20], %f66;
	ld.global.f32 	%f67, [%rd17+24];
	ld.global.f32 	%f68, [%rd18+24];
	add.f32 	%f69, %f67, %f68;
	st.global.f32 	[%rd19+24], %f69;
	ld.global.f32 	%f70, [%rd17+28];
	ld.global.f32 	%f71, [%rd18+28];
	add.f32 	%f72, %f70, %f71;
	st.global.f32 	[%rd19+28], %f72;
	add.s32 	%r35, %r35, 8;
$L__BB1_7:
	setp.eq.s32 	%p8, %r4, 0;
	@%p8 bra 	$L__BB1_14;
	add.s32 	%r28, %r4, -1;
	setp.lt.u32 	%p9, %r28, 3;
	@%p9 bra 	$L__BB1_10;
	add.s32 	%r29, %r35, %r10;
	mul.wide.s32 	%rd20, %r29, 4;
	add.s64 	%rd21, %rd3, %rd20;
	ld.global.f32 	%f73, [%rd21];
	add.s64 	%rd22, %rd2, %rd20;
	ld.global.f32 	%f74, [%rd22];
	add.f32 	%f75, %f73, %f74;
	add.s64 	%rd23, %rd1, %rd20;
	st.global.f32 	[%rd23], %f75;
	ld.global.f32 	%f76, [%rd21+4];
	ld.global.f32 	%f77, [%rd22+4];
	add.f32 	%f78, %f76, %f77;
	st.global.f32 	[%rd23+4], %f78;
	ld.global.f32 	%f79, [%rd21+8];
	ld.global.f32 	%f80, [%rd22+8];
	add.f32 	%f81, %f79, %f80;
	st.global.f32 	[%rd23+8], %f81;
	ld.global.f32 	%f82, [%rd21+12];
	ld.global.f32 	%f83, [%rd22+12];
	add.f32 	%f84, %f82, %f83;
	st.global.f32 	[%rd23+12], %f84;
	add.s32 	%r35, %r35, 4;
$L__BB1_10:
	setp.eq.s32 	%p10, %r6, 0;
	@%p10 bra 	$L__BB1_14;
	setp.eq.s32 	%p11, %r6, 1;
	add.s32 	%r30, %r35, %r10;
	mul.wide.s32 	%rd24, %r30, 4;
	add.s64 	%rd6, %rd3, %rd24;
	ld.global.f32 	%f85, [%rd6];
	add.s64 	%rd7, %rd2, %rd24;
	ld.global.f32 	%f86, [%rd7];
	add.f32 	%f87, %f85, %f86;
	add.s64 	%rd8, %rd1, %rd24;
	st.global.f32 	[%rd8], %f87;
	@%p11 bra 	$L__BB1_14;
	setp.eq.s32 	%p12, %r6, 2;
	ld.global.f32 	%f88, [%rd6+4];
	ld.global.f32 	%f89, [%rd7+4];
	add.f32 	%f90, %f88, %f89;
	st.global.f32 	[%rd8+4], %f90;
	@%p12 bra 	$L__BB1_14;
	ld.global.f32 	%f91, [%rd6+8];
	ld.global.f32 	%f92, [%rd7+8];
	add.f32 	%f93, %f91, %f92;
	st.global.f32 	[%rd8+8], %f93;
$L__BB1_14:
	add.s32 	%r31, %r31, %r8;
	setp.lt.s32 	%p13, %r31, %r21;
	@%p13 bra 	$L__BB1_2;
$L__BB1_15:
	ret;

}
	// .globl	_Z9matAddColPfS_S_i
.visible .entry _Z9matAddColPfS_S_i(
	.param .u64 .ptr .align 1 _Z9matAddColPfS_S_i_param_0,
	.param .u64 .ptr .align 1 _Z9matAddColPfS_S_i_param_1,
	.param .u64 .ptr .align 1 _Z9matAddColPfS_S_i_param_2,
	.param .u32 _Z9matAddColPfS_S_i_param_3
)
{
	.reg .pred 	%p<14>;
	.reg .b32 	%r<38>;
	.reg .b32 	%f<94>;
	.reg .b64 	%rd<119>;

	ld.param.u64 	%rd22, [_Z9matAddColPfS_S_i_param_0];
	ld.param.u64 	%rd23, [_Z9matAddColPfS_S_i_param_1];
	ld.param.u64 	%rd24, [_Z9matAddColPfS_S_i_param_2];
	ld.param.u32 	%r18, [_Z9matAddColPfS_S_i_param_3];
	cvta.to.global.u64 	%rd1, %rd24;
	cvta.to.global.u64 	%rd2, %rd23;
	cvta.to.global.u64 	%rd3, %rd22;
	mov.u32 	%r19, %ctaid.x;
	mov.u32 	%r20, %ntid.x;
	mov.u32 	%r21, %tid.x;
	mad.lo.s32 	%r32, %r19, %r20, %r21;
	setp.ge.s32 	%p1, %r32, %r18;
	setp.lt.s32 	%p2, %r18, 1;
	or.pred  	%p3, %p1, %p2;
	@%p3 bra 	$L__BB2_16;
	and.b32  	%r2, %r18, 15;
	and.b32  	%r3, %r18, 7;
	and.b32  	%r4, %r18, 3;
	mul.wide.u32 	%rd4, %r18, 4;
	mul.wide.u32 	%rd5, %r18, 8;
	mul.wide.u32 	%rd6, %r18, 12;
	mul.wide.u32 	%rd7, %r18, 16;
	mul.wide.u32 	%rd8, %r18, 24;
	mul.wide.u32 	%rd9, %r18, 36;
	mul.wide.u32 	%rd10, %r18, 40;
	mul.wide.u32 	%rd11, %r18, 44;
	mul.wide.u32 	%rd12, %r18, 48;
	mul.wide.u32 	%rd13, %r18, 52;
	mul.wide.u32 	%rd14, %r18, 56;
	mul.wide.u32 	%rd15, %r18, 60;
$L__BB2_2:
	setp.lt.u32 	%p4, %r18, 16;
	mov.b32 	%r36, 0;
	@%p4 bra 	$L__BB2_5;
	and.b32  	%r23, %r18, 2147483632;
	neg.s32 	%r34, %r23;
	mov.u32 	%r33, %r32;
$L__BB2_4:
	.pragma "nounroll";
	and.b32  	%r36, %r18, 2147483632;
	mul.wide.s32 	%rd25, %r33, 4;
	add.s64 	%rd26, %rd1, %rd25;
	add.s64 	%rd27, %rd2, %rd25;
	add.s64 	%rd28, %rd3, %rd25;
	ld.global.f32 	%f1, [%rd28];
	ld.global.f32 	%f2, [%rd27];
	add.f32 	%f3, %f1, %f2;
	st.global.f32 	[%rd26], %f3;
	add.s64 	%rd29, %rd28, %rd4;
	ld.global.f32 	%f4, [%rd29];
	add.s64 	%rd30, %rd27, %rd4;
	ld.global.f32 	%f5, [%rd30];
	add.f32 	%f6, %f4, %f5;
	add.s64 	%rd31, %rd26, %rd4;
	st.global.f32 	[%rd31], %f6;
	add.s64 	%rd32, %rd28, %rd5;
	ld.global.f32 	%f7, [%rd32];
	add.s64 	%rd33, %rd27, %rd5;
	ld.global.f32 	%f8, [%rd33];
	add.f32 	%f9, %f7, %f8;
	add.s64 	%rd34, %rd26, %rd5;
	st.global.f32 	[%rd34], %f9;
	add.s64 	%rd35, %rd28, %rd6;
	ld.global.f32 	%f10, [%rd35];
	add.s64 	%rd36, %rd27, %rd6;
	ld.global.f32 	%f11, [%rd36];
	add.f32 	%f12, %f10, %f11;
	add.s64 	%rd37, %rd26, %rd6;
	st.global.f32 	[%rd37], %f12;
	add.s64 	%rd38, %rd28, %rd7;
	ld.global.f32 	%f13, [%rd38];
	add.s64 	%rd39, %rd27, %rd7;
	ld.global.f32 	%f14, [%rd39];
	add.f32 	%f15, %f13, %f14;
	add.s64 	%rd40, %rd26, %rd7;
	st.global.f32 	[%rd40], %f15;
	mul.wide.u32 	%rd41, %r18, 20;
	add.s64 	%rd42, %rd28, %rd41;
	ld.global.f32 	%f16, [%rd42];
	add.s64 	%rd43, %rd27, %rd41;
	ld.global.f32 	%f17, [%rd43];
	add.f32 	%f18, %f16, %f17;
	add.s64 	%rd44, %rd26, %rd41;
	st.global.f32 	[%rd44], %f18;
	add.s64 	%rd45, %rd28, %rd8;
	ld.global.f32 	%f19, [%rd45];
	add.s64 	%rd46, %rd27, %rd8;
	ld.global.f32 	%f20, [%rd46];
	add.f32 	%f21, %f19, %f20;
	add.s64 	%rd47, %rd26, %rd8;
	st.global.f32 	[%rd47], %f21;
	mul.wide.u32 	%rd48, %r18, 28;
	add.s64 	%rd49, %rd28, %rd48;
	ld.global.f32 	%f22, [%rd49];
	add.s64 	%rd50, %rd27, %rd48;
	ld.global.f32 	%f23, [%rd50];
	add.f32 	%f24, %f22, %f23;
	add.s64 	%rd51, %rd26, %rd48;
	st.global.f32 	[%rd51], %f24;
	mul.wide.u32 	%rd52, %r18, 32;
	add.s64 	%rd53, %rd28, %rd52;
	ld.global.f32 	%f25, [%rd53];
	add.s64 	%rd54, %rd27, %rd52;
	ld.global.f32 	%f26, [%rd54];
	add.f32 	%f27, %f25, %f26;
	add.s64 	%rd55, %rd26, %rd52;
	st.global.f32 	[%rd55], %f27;
	add.s64 	%rd56, %rd28, %rd9;
	ld.global.f32 	%f28, [%rd56];
	add.s64 	%rd57, %rd27, %rd9;
	ld.global.f32 	%f29, [%rd57];
	add.f32 	%f30, %f28, %f29;
	add.s64 	%rd58, %rd26, %rd9;
	st.global.f32 	[%rd58], %f30;
	add.s64 	%rd59, %rd28, %rd10;
	ld.global.f32 	%f31, [%rd59];
	add.s64 	%rd60, %rd27, %rd10;
	ld.global.f32 	%f32, [%rd60];
	add.f32 	%f33, %f31, %f32;
	add.s64 	%rd61, %rd26, %rd10;
	st.global.f32 	[%rd61], %f33;
	add.s64 	%rd62, %rd28, %rd11;
	ld.global.f32 	%f34, [%rd62];
	add.s64 	%rd63, %rd27, %rd11;
	ld.global.f32 	%f35, [%rd63];
	add.f32 	%f36, %f34, %f35;
	add.s64 	%rd64, %rd26, %rd11;
	st.global.f32 	[%rd64], %f36;
	add.s64 	%rd65, %rd28, %rd12;
	ld.global.f32 	%f37, [%rd65];
	add.s64 	%rd66, %rd27, %rd12;
	ld.global.f32 	%f38, [%rd66];
	add.f32 	%f39, %f37, %f38;
	add.s64 	%rd67, %rd26, %rd12;
	st.global.f32 	[%rd67], %f39;
	add.s64 	%rd68, %rd28, %rd13;
	ld.global.f32 	%f40, [%rd68];
	add.s64 	%rd69, %rd27, %rd13;
	ld.global.f32 	%f41, [%rd69];
	add.f32 	%f42, %f40, %f41;
	add.s64 	%rd70, %rd26, %rd13;
	st.global.f32 	[%rd70], %f42;
	add.s64 	%rd71, %rd28, %rd14;
	ld.global.f32 	%f43, [%rd71];
	add.s64 	%rd72, %rd27, %rd14;
	ld.global.f32 	%f44, [%rd72];
	add.f32 	%f45, %f43, %f44;
	add.s64 	%rd73, %rd26, %rd14;
	st.global.f32 	[%rd73], %f45;
	add.s64 	%rd74, %rd28, %rd15;
	ld.global.f32 	%f46, [%rd74];
	add.s64 	%rd75, %rd27, %rd15;
	ld.global.f32 	%f47, [%rd75];
	add.f32 	%f48, %f46, %f47;
	add.s64 	%rd76, %rd26, %rd15;
	st.global.f32 	[%rd76], %f48;
	add.s32 	%r34, %r34, 16;
	shl.b32 	%r24, %r18, 4;
	add.s32 	%r33, %r33, %r24;
	setp.ne.s32 	%p5, %r34, 0;
	@%p5 bra 	$L__BB2_4;
$L__BB2_5:
	setp.eq.s32 	%p6, %r2, 0;
	@%p6 bra 	$L__BB2_15;
	add.s32 	%r25, %r2, -1;
	setp.lt.u32 	%p7, %r25, 7;
	@%p7 bra 	$L__BB2_8;
	mad.lo.s32 	%r26, %r36, %r18, %r32;
	mul.wide.s32 	%rd77, %r26, 4;
	add.s64 	%rd78, %rd3, %rd77;
	ld.global.f32 	%f49, [%rd78];
	add.s64 	%rd79, %rd2, %rd77;
	ld.global.f32 	%f50, [%rd79];
	add.f32 	%f51, %f49, %f50;
	add.s64 	%rd80, %rd1, %rd77;
	st.global.f32 	[%rd80], %f51;
	add.s64 	%rd81, %rd78, %rd4;
	ld.global.f32 	%f52, [%rd81];
	add.s64 	%rd82, %rd79, %rd4;
	ld.global.f32 	%f53, [%rd82];
	add.f32 	%f54, %f52, %f53;
	add.s64 	%rd83, %rd80, %rd4;
	st.global.f32 	[%rd83], %f54;
	add.s64 	%rd84, %rd81, %rd4;
	ld.global.f32 	%f55, [%rd84];
	add.s64 	%rd85, %rd82, %rd4;
	ld.global.f32 	%f56, [%rd85];
	add.f32 	%f57, %f55, %f56;
	add.s64 	%rd86, %rd83, %rd4;
	st.global.f32 	[%rd86], %f57;
	add.s64 	%rd87, %rd84, %rd4;
	ld.global.f32 	%f58, [%rd87];
	add.s64 	%rd88, %rd85, %rd4;
	ld.global.f32 	%f59, [%rd88];
	add.f32 	%f60, %f58, %f59;
	add.s64 	%rd89, %rd86, %rd4;
	st.global.f32 	[%rd89], %f60;
	add.s64 	%rd90, %rd87, %rd4;
	ld.global.f32 	%f61, [%rd90];
	add.s64 	%rd91, %rd88, %rd4;
	ld.global.f32 	%f62, [%rd91];
	add.f32 	%f63, %f61, %f62;
	add.s64 	%rd92, %rd89, %rd4;
	st.global.f32 	[%rd92], %f63;
	add.s64 	%rd93, %rd90, %rd4;
	ld.global.f32 	%f64, [%rd93];
	add.s64 	%rd94, %rd91, %rd4;
	ld.global.f32 	%f65, [%rd94];
	add.f32 	%f66, %f64, %f65;
	add.s64 	%rd95, %rd92, %rd4;
	st.global.f32 	[%rd95], %f66;
	add.s64 	%rd96, %rd93, %rd4;
	ld.global.f32 	%f67, [%rd96];
	add.s64 	%rd97, %rd94, %rd4;
	ld.global.f32 	%f68, [%rd97];
	add.f32 	%f69, %f67, %f68;
	add.s64 	%rd98, %rd95, %rd4;
	st.global.f32 	[%rd98], %f69;
	add.s64 	%rd99, %rd96, %rd4;
	ld.global.f32 	%f70, [%rd99];
	add.s64 	%rd100, %rd97, %rd4;
	ld.global.f32 	%f71, [%rd100];
	add.f32 	%f72, %f70, %f71;
	add.s64 	%rd101, %rd98, %rd4;
	st.global.f32 	[%rd101], %f72;
	add.s32 	%r36, %r36, 8;
$L__BB2_8:
	setp.eq.s32 	%p8, %r3, 0;
	@%p8 bra 	$L__BB2_15;
	add.s32 	%r27, %r3, -1;
	setp.lt.u32 	%p9, %r27, 3;
	@%p9 bra 	$L__BB2_11;
	mad.lo.s32 	%r28, %r36, %r18, %r32;
	mul.wide.s32 	%rd102, %r28, 4;
	add.s64 	%rd103, %rd3, %rd102;
	ld.global.f32 	%f73, [%rd103];
	add.s64 	%rd104, %rd2, %rd102;
	ld.global.f32 	%f74, [%rd104];
	add.f32 	%f75, %f73, %f74;
	add.s64 	%rd105, %rd1, %rd102;
	st.global.f32 	[%rd105], %f75;
	add.s64 	%rd106, %rd103, %rd4;
	ld.global.f32 	%f76, [%rd106];
	add.s64 	%rd107, %rd104, %rd4;
	ld.global.f32 	%f77, [%rd107];
	add.f32 	%f78, %f76, %f77;
	add.s64 	%rd108, %rd105, %rd4;
	st.global.f32 	[%rd108], %f78;
	add.s64 	%rd109, %rd106, %rd4;
	ld.global.f32 	%f79, [%rd109];
	add.s64 	%rd110, %rd107, %rd4;
	ld.global.f32 	%f80, [%rd110];
	add.f32 	%f81, %f79, %f80;
	add.s64 	%rd111, %rd108, %rd4;
	st.global.f32 	[%rd111], %f81;
	add.s64 	%rd112, %rd109, %rd4;
	ld.global.f32 	%f82, [%rd112];
	add.s64 	%rd113, %rd110, %rd4;
	ld.global.f32 	%f83, [%rd113];
	add.f32 	%f84, %f82, %f83;
	add.s64 	%rd114, %rd111, %rd4;
	st.global.f32 	[%rd114], %f84;
	add.s32 	%r36, %r36, 4;
$L__BB2_11:
	setp.eq.s32 	%p10, %r4, 0;
	@%p10 bra 	$L__BB2_15;
	setp.eq.s32 	%p11, %r4, 1;
	mad.lo.s32 	%r29, %r36, %r18, %r32;
	mul.wide.s32 	%rd115, %r29, 4;
	add.s64 	%rd16, %rd3, %rd115;
	ld.global.f32 	%f85, [%rd16];
	add.s64 	%rd17, %rd2, %rd115;
	ld.global.f32 	%f86, [%rd17];
	add.f32 	%f87, %f85, %f86;
	add.s64 	%rd18, %rd1, %rd115;
	st.global.f32 	[%rd18], %f87;
	@%p11 bra 	$L__BB2_15;
	setp.eq.s32 	%p12, %r4, 2;
	add.s64 	%rd19, %rd16, %rd4;
	ld.global.f32 	%f88, [%rd19];
	add.s64 	%rd20, %rd17, %rd4;
	ld.global.f32 	%f89, [%rd20];
	add.f32 	%f90, %f88, %f89;
	add.s64 	%rd21, %rd18, %rd4;
	st.global.f32 	[%rd21], %f90;
	@%p12 bra 	$L__BB2_15;
	add.s64 	%rd116, %rd19, %rd4;
	ld.global.f32 	%f91, [%rd116];
	add.s64 	%rd117, %rd20, %rd4;
	ld.global.f32 	%f92, [%rd117];
	add.f32 	%f93, %f91, %f92;
	add.s64 	%rd118, %rd21, %rd4;
	st.global.f32 	[%rd118], %f93;
$L__BB2_15:
	mov.u32 	%r30, %nctaid.x;
	mov.u32 	%r31, %ntid.x;
	mad.lo.s32 	%r32, %r30, %r31, %r32;
	setp.lt.s32 	%p13, %r32, %r18;
	@%p13 bra 	$L__BB2_2;
$L__BB2_16:
	ret;

}


// ===== COMPILED SASS (sm_100) =====

	.target	sm_100

	.elftype	@"ET_EXEC"


//--------------------- .note.nv.tkinfo           --------------------------
	.section	.note.nv.tkinfo,"",@"SHT_NOTE"
	.sectionflags	@"SHF_NOTE_NV_TKINFO"
	.tkinfo
        /*0018*/ 	.word	0x00000002
        /*0030*/ 	.string	""
        /*0030*/ 	.string	"ptxas"
        /*0030*/ 	.string	"Cuda compilation tools, release 13.0, V13.0.88"
        /*0030*/ 	.string	"Build cuda_13.0.r13.0/compiler.36424714_0"
        /*0030*/ 	.string	"-arch sm_100 -m 64 "



//--------------------- .note.nv.cuinfo           --------------------------
	.section	.note.nv.cuinfo,"",@"SHT_NOTE"
	.sectionflags	@"SHF_NOTE_NV_CUINFO"
        /*0018*/ 	.short	0x0002
        /*001a*/ 	.short	0x0064
        /*001c*/ 	.short	0x0082
	.zero		2


//--------------------- .nv.info                  --------------------------
	.section	.nv.info,"",@"SHT_CUDA_INFO"
	.align	4


	//----- nvinfo : EIATTR_REGCOUNT
	.align		4
        /*0000*/ 	.byte	0x04, 0x2f
        /*0002*/ 	.short	(.L_1 - .L_0)
	.align		4
.L_0:
        /*0004*/ 	.word	index@(_Z6matAddPfS_S_i)
        /*0008*/ 	.word	0x0000000c


	//----- nvinfo : EIATTR_FRAME_SIZE
	.align		4
.L_1:
        /*000c*/ 	.byte	0x04, 0x11
        /*000e*/ 	.short	(.L_3 - .L_2)
	.align		4
.L_2:
        /*0010*/ 	.word	index@(_Z6matAddPfS_S_i)
        /*0014*/ 	.word	0x00000000


	//----- nvinfo : EIATTR_REGCOUNT
	.align		4
.L_3:
        /*0018*/ 	.byte	0x04, 0x2f
        /*001a*/ 	.short	(.L_5 - .L_4)
	.align		4
.L_4:
        /*001c*/ 	.word	index@(_Z9matAddRowPfS_S_i)
        /*0020*/ 	.word	0x0000001a


	//----- nvinfo : EIATTR_FRAME_SIZE
	.align		4
.L_5:
        /*0024*/ 	.byte	0x04, 0x11
        /*0026*/ 	.short	(.L_7 - .L_6)
	.align		4
.L_6:
        /*0028*/ 	.word	index@(_Z9matAddRowPfS_S_i)
        /*002c*/ 	.word	0x00000000


	//----- nvinfo : EIATTR_REGCOUNT
	.align		4
.L_7:
        /*0030*/ 	.byte	0x04, 0x2f
        /*0032*/ 	.short	(.L_9 - .L_8)
	.align		4
.L_8:
        /*0034*/ 	.word	index@(_Z9matAddColPfS_S_i)
        /*0038*/ 	.word	0x00000020


	//----- nvinfo : EIATTR_FRAME_SIZE
	.align		4
.L_9:
        /*003c*/ 	.byte	0x04, 0x11
        /*003e*/ 	.short	(.L_11 - .L_10)
	.align		4
.L_10:
        /*0040*/ 	.word	index@(_Z9matAddColPfS_S_i)
        /*0044*/ 	.word	0x00000000


	//----- nvinfo : EIATTR_MIN_STACK_SIZE
	.align		4
.L_11:
        /*0048*/ 	.byte	0x04, 0x12
        /*004a*/ 	.short	(.L_13 - .L_12)
	.align		4
.L_12:
        /*004c*/ 	.word	index@(_Z9matAddColPfS_S_i)
        /*0050*/ 	.word	0x00000000


	//----- nvinfo : EIATTR_MIN_STACK_SIZE
	.align		4
.L_13:
        /*0054*/ 	.byte	0x04, 0x12
        /*0056*/ 	.short	(.L_15 - .L_14)
	.align		4
.L_14:
        /*0058*/ 	.word	index@(_Z9matAddRowPfS_S_i)
        /*005c*/ 	.word	0x00000000


	//----- nvinfo : EIATTR_MIN_STACK_SIZE
	.align		4
.L_15:
        /*0060*/ 	.byte	0x04, 0x12
        /*0062*/ 	.short	(.L_17 - .L_16)
	.align		4
.L_16:
        /*0064*/ 	.word	index@(_Z6matAddPfS_S_i)
        /*0068*/ 	.word	0x00000000
.L_17:


//--------------------- .nv.compat                --------------------------
	.section	.nv.compat,"",@"SHT_CUDA_COMPAT_INFO"
	.align	4
        /*0000*/ 	.byte	0x02, 0x09, 0x00, 0x00, 0x02, 0x02, 0x01, 0x00, 0x02, 0x05, 0x05, 0x00, 0x03, 0x07, 0x01, 0x01
        /*0010*/ 	.byte	0x02, 0x03, 0x00, 0x00, 0x02, 0x06, 0x01, 0x00, 0x04, 0x0b, 0x08, 0x00, 0x09, 0x00, 0x00, 0x00
        /*0020*/ 	.byte	0x00, 0x00, 0x00, 0x00


//--------------------- .nv.info._Z9matAddColPfS_S_i --------------------------
	.section	.nv.info._Z9matAddColPfS_S_i,"",@"SHT_CUDA_INFO"
	.sectionflags	@""
	.align	4


	//----- nvinfo : EIATTR_CUDA_API_VERSION
	.align		4
        /*0000*/ 	.byte	0x04, 0x37
        /*0002*/ 	.short	(.L_19 - .L_18)
.L_18:
        /*0004*/ 	.word	0x00000082


	//----- nvinfo : EIATTR_KPARAM_INFO
	.align		4
.L_19:
        /*0008*/ 	.byte	0x04, 0x17
        /*000a*/ 	.short	(.L_21 - .L_20)
.L_20:
        /*000c*/ 	.word	0x00000000
        /*0010*/ 	.short	0x0003
        /*0012*/ 	.short	0x0018
        /*0014*/ 	.byte	0x00, 0xf0, 0x11, 0x00


	//----- nvinfo : EIATTR_KPARAM_INFO
	.align		4
.L_21:
        /*0018*/ 	.byte	0x04, 0x17
        /*001a*/ 	.short	(.L_23 - .L_22)
.L_22:
        /*001c*/ 	.word	0x00000000
        /*0020*/ 	.short	0x0002
        /*0022*/ 	.short	0x0010
        /*0024*/ 	.byte	0x00, 0xf5, 0x21, 0x00


	//----- nvinfo : EIATTR_KPARAM_INFO
	.align		4
.L_23:
        /*0028*/ 	.byte	0x04, 0x17
        /*002a*/ 	.short	(.L_25 - .L_24)
.L_24:
        /*002c*/ 	.word	0x00000000
        /*0030*/ 	.short	0x0001
        /*0032*/ 	.short	0x0008
        /*0034*/ 	.byte	0x00, 0xf5, 0x21, 0x00


	//----- nvinfo : EIATTR_KPARAM_INFO
	.align		4
.L_25:
        /*0038*/ 	.byte	0x04, 0x17
        /*003a*/ 	.short	(.L_27 - .L_26)
.L_26:
        /*003c*/ 	.word	0x00000000
        /*0040*/ 	.short	0x0000
        /*0042*/ 	.short	0x0000
        /*0044*/ 	.byte	0x00, 0xf5, 0x21, 0x00


	//----- nvinfo : EIATTR_SPARSE_MMA_MASK
	.align		4
.L_27:
        /*0048*/ 	.byte	0x03, 0x50
        /*004a*/ 	.short	0x0000


	//----- nvinfo : EIATTR_MAXREG_COUNT
	.align		4
        /*004c*/ 	.byte	0x03, 0x1b
        /*004e*/ 	.short	0x00ff


	//----- nvinfo : EIATTR_MERCURY_ISA_VERSION
	.align		4
        /*0050*/ 	.byte	0x03, 0x5f
        /*0052*/ 	.short	0x0101


	//----- nvinfo : EIATTR_VRC_CTA_INIT_COUNT
	.align		4
        /*0054*/ 	.byte	0x02, 0x4a
	.zero		1
	.zero		1


	//----- nvinfo : EIATTR_EXIT_INSTR_OFFSETS
	.align		4
        /*0058*/ 	.byte	0x04, 0x1c
        /*005a*/ 	.short	(.L_29 - .L_28)


	//   ....[0]....
.L_28:
        /*005c*/ 	.word	0x00000080


	//   ....[1]....
        /*0060*/ 	.word	0x00001170


	//----- nvinfo : EIATTR_CRS_STACK_SIZE
	.align		4
.L_29:
        /*0064*/ 	.byte	0x04, 0x1e
        /*0066*/ 	.short	(.L_31 - .L_30)
.L_30:
        /*0068*/ 	.word	0x00000000


	//----- nvinfo : EIATTR_CBANK_PARAM_SIZE
	.align		4
.L_31:
        /*006c*/ 	.byte	0x03, 0x19
        /*006e*/ 	.short	0x001c


	//----- nvinfo : EIATTR_PARAM_CBANK
	.align		4
        /*0070*/ 	.byte	0x04, 0x0a
        /*0072*/ 	.short	(.L_33 - .L_32)
	.align		4
.L_32:
        /*0074*/ 	.word	index@(.nv.constant0._Z9matAddColPfS_S_i)
        /*0078*/ 	.short	0x0380
        /*007a*/ 	.short	0x001c


	//----- nvinfo : EIATTR_SW_WAR
	.align		4
.L_33:
        /*007c*/ 	.byte	0x04, 0x36
        /*007e*/ 	.short	(.L_35 - .L_34)
.L_34:
        /*0080*/ 	.word	0x00000008
.L_35:


//--------------------- .nv.info._Z9matAddRowPfS_S_i --------------------------
	.section	.nv.info._Z9matAddRowPfS_S_i,"",@"SHT_CUDA_INFO"
	.sectionflags	@""
	.align	4


	//----- nvinfo : EIATTR_CUDA_API_VERSION
	.align		4
        /*0000*/ 	.byte	0x04, 0x37
        /*0002*/ 	.short	(.L_37 - .L_36)
.L_36:
        /*0004*/ 	.word	0x00000082


	//----- nvinfo : EIATTR_KPARAM_INFO
	.align		4
.L_37:
        /*0008*/ 	.byte	0x04, 0x17
        /*000a*/ 	.short	(.L_39 - .L_38)
.L_38:
        /*000c*/ 	.word	0x00000000
        /*0010*/ 	.short	0x0003
        /*0012*/ 	.short	0x0018
        /*0014*/ 	.byte	0x00, 0xf0, 0x11, 0x00


	//----- nvinfo : EIATTR_KPARAM_INFO
	.align		4
.L_39:
        /*0018*/ 	.byte	0x04, 0x17
        /*001a*/ 	.short	(.L_41 - .L_40)
.L_40:
        /*001c*/ 	.word	0x00000000
        /*0020*/ 	.short	0x0002
        /*0022*/ 	.short	0x0010
        /*0024*/ 	.byte	0x00, 0xf5, 0x21, 0x00


	//----- nvinfo : EIATTR_KPARAM_INFO
	.align		4
.L_41:
        /*0028*/ 	.byte	0x04, 0x17
        /*002a*/ 	.short	(.L_43 - .L_42)
.L_42:
        /*002c*/ 	.word	0x00000000
        /*0030*/ 	.short	0x0001
        /*0032*/ 	.short	0x0008
        /*0034*/ 	.byte	0x00, 0xf5, 0x21, 0x00


	//----- nvinfo : EIATTR_KPARAM_INFO
	.align		4
.L_43:
        /*0038*/ 	.byte	0x04, 0x17
        /*003a*/ 	.short	(.L_45 - .L_44)
.L_44:
        /*003c*/ 	.word	0x00000000
        /*0040*/ 	.short	0x0000
        /*0042*/ 	.short	0x0000
        /*0044*/ 	.byte	0x00, 0xf5, 0x21, 0x00


	//----- nvinfo : EIATTR_SPARSE_MMA_MASK
	.align		4
.L_45:
        /*0048*/ 	.byte	0x03, 0x50
        /*004a*/ 	.short	0x0000


	//----- nvinfo : EIATTR_MAXREG_COUNT
	.align		4
        /*004c*/ 	.byte	0x03, 0x1b
        /*004e*/ 	.short	0x00ff


	//----- nvinfo : EIATTR_MERCURY_ISA_VERSION
	.align		4
        /*0050*/ 	.byte	0x03, 0x5f
        /*0052*/ 	.short	0x0101


	//----- nvinfo : EIATTR_VRC_CTA_INIT_COUNT
	.align		4
        /*0054*/ 	.byte	0x02, 0x4a
	.zero		1
	.zero		1


	//----- nvinfo : EIATTR_EXIT_INSTR_OFFSETS
	.align		4
        /*0058*/ 	.byte	0x04, 0x1c
        /*005a*/ 	.short	(.L_47 - .L_46)


	//   ....[0]....
.L_46:
        /*005c*/ 	.word	0x00000080


	//   ....[1]....
        /*0060*/ 	.word	0x00000d10


	//----- nvinfo : EIATTR_CRS_STACK_SIZE
	.align		4
.L_47:
        /*0064*/ 	.byte	0x04, 0x1e
        /*0066*/ 	.short	(.L_49 - .L_48)
.L_48:
        /*0068*/ 	.word	0x00000000


	//----- nvinfo : EIATTR_CBANK_PARAM_SIZE
	.align		4
.L_49:
        /*006c*/ 	.byte	0x03, 0x19
        /*006e*/ 	.short	0x001c


	//----- nvinfo : EIATTR_PARAM_CBANK
	.align		4
        /*0070*/ 	.byte	0x04, 0x0a
        /*0072*/ 	.short	(.L_51 - .L_50)
	.align		4
.L_50:
        /*0074*/ 	.word	index@(.nv.constant0._Z9matAddRowPfS_S_i)
        /*0078*/ 	.short	0x0380
        /*007a*/ 	.short	0x001c


	//----- nvinfo : EIATTR_SW_WAR
	.align		4
.L_51:
        /*007c*/ 	.byte	0x04, 0x36
        /*007e*/ 	.short	(.L_53 - .L_52)
.L_52:
        /*0080*/ 	.word	0x00000008
.L_53:


//--------------------- .nv.info._Z6matAddPfS_S_i --------------------------
	.section	.nv.info._Z6matAddPfS_S_i,"",@"SHT_CUDA_INFO"
	.sectionflags	@""
	.align	4


	//----- nvinfo : EIATTR_CUDA_API_VERSION
	.align		4
        /*0000*/ 	.byte	0x04, 0x37
        /*0002*/ 	.short	(.L_55 - .L_54)
.L_54:
        /*0004*/ 	.word	0x00000082


	//----- nvinfo : EIATTR_KPARAM_INFO
	.align		4
.L_55:
        /*0008*/ 	.byte	0x04, 0x17
        /*000a*/ 	.short	(.L_57 - .L_56)
.L_56:
        /*000c*/ 	.word	0x00000000
        /*0010*/ 	.short	0x0003
        /*0012*/ 	.short	0x0018
        /*0014*/ 	.byte	0x00, 0xf0, 0x11, 0x00


	//----- nvinfo : EIATTR_KPARAM_INFO
	.align		4
.L_57:
        /*0018*/ 	.byte	0x04, 0x17
        /*001a*/ 	.short	(.L_59 - .L_58)
.L_58:
        /*001c*/ 	.word	0x00000000
        /*0020*/ 	.short	0x0002
        /*0022*/ 	.short	0x0010
        /*0024*/ 	.byte	0x00, 0xf5, 0x21, 0x00


	//----- nvinfo : EIATTR_KPARAM_INFO
	.align		4
.L_59:
        /*0028*/ 	.byte	0x04, 0x17
        /*002a*/ 	.short	(.L_61 - .L_60)
.L_60:
        /*002c*/ 	.word	0x00000000
        /*0030*/ 	.short	0x0001
        /*0032*/ 	.short	0x0008
        /*0034*/ 	.byte	0x00, 0xf5, 0x21, 0x00


	//----- nvinfo : EIATTR_KPARAM_INFO
	.align		4
.L_61:
        /*0038*/ 	.byte	0x04, 0x17
        /*003a*/ 	.short	(.L_63 - .L_62)
.L_62:
        /*003c*/ 	.word	0x00000000
        /*0040*/ 	.short	0x0000
        /*0042*/ 	.short	0x0000
        /*0044*/ 	.byte	0x00, 0xf5, 0x21, 0x00


	//----- nvinfo : EIATTR_SPARSE_MMA_MASK
	.align		4
.L_63:
        /*0048*/ 	.byte	0x03, 0x50
        /*004a*/ 	.short	0x0000


	//----- nvinfo : EIATTR_MAXREG_COUNT
	.align		4
        /*004c*/ 	.byte	0x03, 0x1b
        /*004e*/ 	.short	0x00ff


	//----- nvinfo : EIATTR_MERCURY_ISA_VERSION
	.align		4
        /*0050*/ 	.byte	0x03, 0x5f
        /*0052*/ 	.short	0x0101


	//----- nvinfo : EIATTR_VRC_CTA_INIT_COUNT
	.align		4
        /*0054*/ 	.byte	0x02, 0x4a
	.zero		1
	.zero		1


	//----- nvinfo : EIATTR_EXIT_INSTR_OFFSETS
	.align		4
        /*0058*/ 	.byte	0x04, 0x1c
        /*005a*/ 	.short	(.L_65 - .L_64)


	//   ....[0]....
.L_64:
        /*005c*/ 	.word	0x000000c0


	//   ....[1]....
        /*0060*/ 	.word	0x00000190


	//----- nvinfo : EIATTR_CBANK_PARAM_SIZE
	.align		4
.L_65:
        /*0064*/ 	.byte	0x03, 0x19
        /*0066*/ 	.short	0x001c


	//----- nvinfo : EIATTR_PARAM_CBANK
	.align		4
        /*0068*/ 	.byte	0x04, 0x0a
        /*006a*/ 	.short	(.L_67 - .L_66)
	.align		4
.L_66:
        /*006c*/ 	.word	index@(.nv.constant0._Z6matAddPfS_S_i)
        /*0070*/ 	.short	0x0380
        /*0072*/ 	.short	0x001c


	//----- nvinfo : EIATTR_SW_WAR
	.align		4
.L_67:
        /*0074*/ 	.byte	0x04, 0x36
        /*0076*/ 	.short	(.L_69 - .L_68)
.L_68:
        /*0078*/ 	.word	0x00000008
.L_69:


//--------------------- .nv.callgraph             --------------------------
	.section	.nv.callgraph,"",@"SHT_CUDA_CALLGRAPH"
	.align	4
	.sectionentsize	8
	.align		4
        /*0000*/ 	.word	0x00000000
	.align		4
        /*0004*/ 	.word	0xffffffff
	.align		4
        /*0008*/ 	.word	0x00000000
	.align		4
        /*000c*/ 	.word	0xfffffffe
	.align		4
        /*0010*/ 	.word	0x00000000
	.align		4
        /*0014*/ 	.word	0xfffffffd
	.align		4
        /*0018*/ 	.word	0x00000000
	.align		4
        /*001c*/ 	.word	0xfffffffc


//--------------------- .text._Z9matAddColPfS_S_i --------------------------
	.section	.text._Z9matAddColPfS_S_i,"ax",@progbits
	.align	128
        .global         _Z9matAddColPfS_S_i
        .type           _Z9matAddColPfS_S_i,@function
        .size           _Z9matAddColPfS_S_i,(.L_x_15 - _Z9matAddColPfS_S_i)
        .other          _Z9matAddColPfS_S_i,@"STO_CUDA_ENTRY STV_DEFAULT"
_Z9matAddColPfS_S_i:
.text._Z9matAddColPfS_S_i:
[----:B------:R-:W-:Y:S01]  /*0000*/  LDC R1, c[0x0][0x37c] ;  /* 0x0000df00ff017b82 */ /* 0x000fe20000000800 */
[----:B------:R-:W0:Y:S07]  /*0010*/  S2R R3, SR_TID.X ;  /* 0x0000000000037919 */ /* 0x000e2e0000002100 */
[----:B------:R-:W0:Y:S08]  /*0020*/  S2UR UR4, SR_CTAID.X ;  /* 0x00000000000479c3 */ /* 0x000e300000002500 */
[----:B------:R-:W0:Y:S08]  /*0030*/  LDC R0, c[0x0][0x360] ;  /* 0x0000d800ff007b82 */ /* 0x000e300000000800 */
[----:B------:R-:W1:Y:S01]  /*0040*/  LDC R5, c[0x0][0x398] ;  /* 0x0000e600ff057b82 */ /* 0x000e620000000800 */
[----:B0-----:R-:W-:Y:S01]  /*0050*/  IMAD R0, R0, UR4, R3 ;  /* 0x0000000400007c24 */ /* 0x001fe2000f8e0203 */
[----:B-1----:R-:W-:-:S04]  /*0060*/  ISETP.GE.AND P0, PT, R5, 0x1, PT ;  /* 0x000000010500780c */ /* 0x002fc80003f06270 */
[----:B------:R-:W-:-:S13]  /*0070*/  ISETP.GE.OR P0, PT, R0, R5, !P0 ;  /* 0x000000050000720c */ /* 0x000fda0004706670 */
[----:B------:R-:W-:Y:S05]  /*0080*/  @P0 EXIT ;  /* 0x000000000000094d */ /* 0x000fea0003800000 */
[C---:B------:R-:W-:Y:S01]  /*0090*/  LOP3.LUT R13, R5.reuse, 0xf, RZ, 0xc0, !PT ;  /* 0x0000000f050d7812 */ /* 0x040fe200078ec0ff */
[----:B------:R-:W0:Y:S01]  /*00a0*/  LDCU.64 UR6, c[0x0][0x358] ;  /* 0x00006b00ff0677ac */ /* 0x000e220008000a00 */
[C---:B------:R-:W-:Y:S02]  /*00b0*/  LOP3.LUT R26, R5.reuse, 0x7, RZ, 0xc0, !PT ;  /* 0x00000007051a7812 */ /* 0x040fe400078ec0ff */
[----:B------:R-:W-:-:S07]  /*00c0*/  LOP3.LUT R8, R5, 0x3, RZ, 0xc0, !PT ;  /* 0x0000000305087812 */ /* 0x000fce00078ec0ff */
.L_x_5:
[----:B------:R-:W1:Y:S01]  /*00d0*/  LDC R9, c[0x0][0x398] ;  /* 0x0000e600ff097b82 */ /* 0x000e620000000800 */
[----:B------:R-:W-:Y:S01]  /*00e0*/  HFMA2 R10, -RZ, RZ, 0, 0 ;  /* 0x00000000ff0a7431 */ /* 0x000fe200000001ff */
[----:B-1----:R-:W-:-:S13]  /*00f0*/  ISETP.GE.U32.AND P0, PT, R9, 0x10, PT ;  /* 0x000000100900780c */ /* 0x002fda0003f06070 */
[----:B--2---:R-:W-:Y:S05]  /*0100*/  @!P0 BRA `(.L_x_0) ;  /* 0x0000000400e88947 */ /* 0x004fea0003800000 */
[----:B------:R-:W-:Y:S02]  /*0110*/  LOP3.LUT R10, R9, 0x7ffffff0, RZ, 0xc0, !PT ;  /* 0x7ffffff0090a7812 */ /* 0x000fe400078ec0ff */
[----:B------:R-:W-:Y:S02]  /*0120*/  MOV R12, R0 ;  /* 0x00000000000c7202 */ /* 0x000fe40000000f00 */
[----:B------:R-:W-:-:S07]  /*0130*/  IADD3 R11, PT, PT, -R10, RZ, RZ ;  /* 0x000000ff0a0b7210 */ /* 0x000fce0007ffe1ff */
.L_x_1:
[----:B-1----:R-:W1:Y:S08]  /*0140*/  LDC.64 R4, c[0x0][0x388] ;  /* 0x0000e200ff047b82 */ /* 0x002e700000000a00 */
[----:B------:R-:W2:Y:S08]  /*0150*/  LDC.64 R6, c[0x0][0x380] ;  /* 0x0000e000ff067b82 */ /* 0x000eb00000000a00 */
[----:B------:R-:W3:Y:S01]  /*0160*/  LDC.64 R2, c[0x0][0x390] ;  /* 0x0000e400ff027b82 */ /* 0x000ee20000000a00 */
[----:B-1----:R-:W-:-:S05]  /*0170*/  IMAD.WIDE R4, R12, 0x4, R4 ;  /* 0x000000040c047825 */ /* 0x002fca00078e0204 */
[----:B0-----:R-:W4:Y:S01]  /*0180*/  LDG.E R15, desc[UR6][R4.64] ;  /* 0x00000006040f7981 */ /* 0x001f22000c1e1900 */
[----:B--2---:R-:W-:-:S05]  /*0190*/  IMAD.WIDE R6, R12, 0x4, R6 ;  /* 0x000000040c067825 */ /* 0x004fca00078e0206 */
[----:B------:R-:W4:Y:S01]  /*01a0*/  LDG.E R14, desc[UR6][R6.64] ;  /* 0x00000006060e7981 */ /* 0x000f22000c1e1900 */
[----:B------:R-:W-:-:S04]  /*01b0*/  IMAD.WIDE.U32 R24, R9, 0x4, R6 ;  /* 0x0000000409187825 */ /* 0x000fc800078e0006 */
[----:B---3--:R-:W-:-:S04]  /*01c0*/  IMAD.WIDE R2, R12, 0x4, R2 ;  /* 0x000000040c027825 */ /* 0x008fc800078e0202 */
[----:B----4-:R-:W-:Y:S01]  /*01d0*/  FADD R27, R14, R15 ;  /* 0x0000000f0e1b7221 */ /* 0x010fe20000000000 */
[----:B------:R-:W-:-:S04]  /*01e0*/  IMAD.WIDE.U32 R14, R9, 0x4, R4 ;  /* 0x00000004090e7825 */ /* 0x000fc800078e0004 */
[----:B------:R-:W-:Y:S04]  /*01f0*/  STG.E desc[UR6][R2.64], R27 ;  /* 0x0000001b02007986 */ /* 0x000fe8000c101906 */
[----:B------:R-:W2:Y:S04]  /*0200*/  LDG.E R24, desc[UR6][R24.64] ;  /* 0x0000000618187981 */ /* 0x000ea8000c1e1900 */
[----:B------:R-:W2:Y:S01]  /*0210*/  LDG.E R15, desc[UR6][R14.64] ;  /* 0x000000060e0f7981 */ /* 0x000ea2000c1e1900 */
[----:B------:R-:W-:-:S04]  /*0220*/  IMAD.WIDE.U32 R16, R9, 0x4, R2 ;  /* 0x0000000409107825 */ /* 0x000fc800078e0002 */
[----:B------:R-:W-:-:S04]  /*0230*/  IMAD.WIDE.U32 R18, R9, 0x8, R6 ;  /* 0x0000000809127825 */ /* 0x000fc800078e0006 */
[----:B------:R-:W-:-:S04]  /*0240*/  IMAD.WIDE.U32 R20, R9, 0x8, R4 ;  /* 0x0000000809147825 */ /* 0x000fc800078e0004 */
[----:B--2---:R-:W-:-:S05]  /*0250*/  FADD R23, R24, R15 ;  /* 0x0000000f18177221 */ /* 0x004fca0000000000 */
[----:B------:R0:W-:Y:S04]  /*0260*/  STG.E desc[UR6][R16.64], R23 ;  /* 0x0000001710007986 */ /* 0x0001e8000c101906 */
[----:B------:R-:W2:Y:S04]  /*0270*/  LDG.E R18, desc[UR6][R18.64] ;  /* 0x0000000612127981 */ /* 0x000ea8000c1e1900 */
[----:B------:R-:W2:Y:S01]  /*0280*/  LDG.E R21, desc[UR6][R20.64] ;  /* 0x0000000614157981 */ /* 0x000ea2000c1e1900 */
[----:B------:R-:W-:-:S04]  /*0290*/  IMAD.WIDE.U32 R24, R9, 0xc, R6 ;  /* 0x0000000c09187825 */ /* 0x000fc800078e0006 */
[----:B0-----:R-:W-:-:S04]  /*02a0*/  IMAD.WIDE.U32 R22, R9, 0x8, R2 ;  /* 0x0000000809167825 */ /* 0x001fc800078e0002 */
[----:B------:R-:W-:-:S04]  /*02b0*/  IMAD.WIDE.U32 R14, R9, 0xc, R4 ;  /* 0x0000000c090e7825 */ /* 0x000fc800078e0004 */
[----:B--2---:R-:W-:-:S05]  /*02c0*/  FADD R27, R18, R21 ;  /* 0x00000015121b7221 */ /* 0x004fca0000000000 */
[----:B------:R0:W-:Y:S04]  /*02d0*/  STG.E desc[UR6][R22.64], R27 ;  /* 0x0000001b16007986 */ /* 0x0001e8000c101906 */
[----:B------:R-:W0:Y:S04]  /*02e0*/  LDG.E R24, desc[UR6][R24.64] ;  /* 0x0000000618187981 */ /* 0x000e28000c1e1900 */
[----:B------:R-:W0:Y:S01]  /*02f0*/  LDG.E R15, desc[UR6][R14.64] ;  /* 0x000000060e0f7981 */ /* 0x000e22000c1e1900 */
[----:B------:R-:W-:-:S04]  /*0300*/  IMAD.WIDE.U32 R28, R9, 0xc, R2 ;  /* 0x0000000c091c7825 */ /* 0x000fc800078e0002 */
[----:B------:R-:W-:-:S04]  /*0310*/  IMAD.WIDE.U32 R16, R9, 0x10, R6 ;  /* 0x0000001009107825 */ /* 0x000fc800078e0006 */
[----:B------:R-:W-:-:S04]  /*0320*/  IMAD.WIDE.U32 R18, R9, 0x10, R4 ;  /* 0x0000001009127825 */ /* 0x000fc800078e0004 */
[----:B0-----:R-:W-:-:S05]  /*0330*/  FADD R27, R24, R15 ;  /* 0x0000000f181b7221 */ /* 0x001fca0000000000 */
        /* <DEDUP_REMOVED lines=80> */
[----:B------:R-:W-:Y:S01]  /*0840*/  IMAD.WIDE.U32 R2, R9, 0x3c, R2 ;  /* 0x0000003c09027825 */ /* 0x000fe200078e0002 */
[----:B------:R-:W-:-:S04]  /*0850*/  IADD3 R11, PT, PT, R11, 0x10, RZ ;  /* 0x000000100b0b7810 */ /* 0x000fc80007ffe0ff */
[----:B------:R-:W-:Y:S02]  /*0860*/  ISETP.NE.AND P0, PT, R11, RZ, PT ;  /* 0x000000ff0b00720c */ /* 0x000fe40003f05270 */
[----:B------:R-:W-:Y:S01]  /*0870*/  LEA R12, R9, R12, 0x4 ;  /* 0x0000000c090c7211 */ /* 0x000fe200078e20ff */
[----:B--2---:R-:W-:-:S05]  /*0880*/  FADD R15, R6, R5 ;  /* 0x00000005060f7221 */ /* 0x004fca0000000000 */
[----:B------:R1:W-:Y:S05]  /*0890*/  STG.E desc[UR6][R2.64], R15 ;  /* 0x0000000f02007986 */ /* 0x0003ea000c101906 */
[----:B------:R-:W-:Y:S05]  /*08a0*/  @P0 BRA `(.L_x_1) ;  /* 0xfffffff800240947 */ /* 0x000fea000383ffff */
.L_x_0:
[----:B------:R-:W-:-:S13]  /*08b0*/  ISETP.NE.AND P0, PT, R13, RZ, PT ;  /* 0x000000ff0d00720c */ /* 0x000fda0003f05270 */
[----:B------:R-:W-:Y:S05]  /*08c0*/  @!P0 BRA `(.L_x_2) ;  /* 0x0000000800148947 */ /* 0x000fea0003800000 */
[----:B-1----:R-:W-:Y:S02]  /*08d0*/  IADD3 R2, PT, PT, R13, -0x1, RZ ;  /* 0xffffffff0d027810 */ /* 0x002fe40007ffe0ff */
[----:B------:R-:W-:Y:S02]  /*08e0*/  ISETP.NE.AND P1, PT, R26, RZ, PT ;  /* 0x000000ff1a00720c */ /* 0x000fe40003f25270 */
[----:B------:R-:W-:-:S13]  /*08f0*/  ISETP.GE.U32.AND P0, PT, R2, 0x7, PT ;  /* 0x000000070200780c */ /* 0x000fda0003f06070 */
[----:B------:R-:W-:Y:S05]  /*0900*/  @!P0 BRA `(.L_x_3) ;  /* 0x0000000000f48947 */ /* 0x000fea0003800000 */
[----:B------:R-:W1:Y:S01]  /*0910*/  LDC.64 R4, c[0x0][0x380] ;  /* 0x0000e000ff047b82 */ /* 0x000e620000000a00 */
[----:B------:R-:W-:-:S07]  /*0920*/  IMAD R11, R10, R9, R0 ;  /* 0x000000090a0b7224 */ /* 0x000fce00078e0200 */
        /* <DEDUP_REMOVED lines=21> */
[----:B------:R-:W-:-:S04]  /*0a80*/  IMAD.WIDE.U32 R16, R9, 0x4, R4 ;  /* 0x0000000409107825 */ /* 0x000fc800078e0004 */
[----:B0-----:R-:W-:-:S04]  /*0a90*/  IMAD.WIDE.U32 R6, R9, 0x4, R2 ;  /* 0x0000000409067825 */ /* 0x001fc800078e0002 */
        /* <DEDUP_REMOVED lines=9> */
[----:B------:R-:W3:Y:S04]  /*0b30*/  LDG.E R12, desc[UR6][R4.64] ;  /* 0x00000006040c7981 */ /* 0x000ee8000c1e1900 */
[----:B-1----:R-:W3:Y:S01]  /*0b40*/  LDG.E R23, desc[UR6][R2.64] ;  /* 0x0000000602177981 */ /* 0x002ee2000c1e1900 */
[----:B------:R-:W-:-:S04]  /*0b50*/  IMAD.WIDE.U32 R18, R9, 0x4, R14 ;  /* 0x0000000409127825 */ /* 0x000fc800078e000e */
[----:B------:R-:W-:-:S04]  /*0b60*/  IMAD.WIDE.U32 R16, R9, 0x4, R4 ;  /* 0x0000000409107825 */ /* 0x000fc800078e0004 */
[----:B------:R-:W-:-:S04]  /*0b70*/  IMAD.WIDE.U32 R6, R9, 0x4, R2 ;  /* 0x0000000409067825 */ /* 0x000fc800078e0002 */
[----:B---3--:R-:W-:-:S05]  /*0b80*/  FADD R23, R12, R23 ;  /* 0x000000170c177221 */ /* 0x008fca0000000000 */
[----:B------:R1:W-:Y:S04]  /*0b90*/  STG.E desc[UR6][R18.64], R23 ;  /* 0x0000001712007986 */ /* 0x0003e8000c101906 */
[----:B------:R-:W3:Y:S04]  /*0ba0*/  LDG.E R12, desc[UR6][R16.64] ;  /* 0x00000006100c7981 */ /* 0x000ee8000c1e1900 */
[----:B0-----:R-:W3:Y:S01]  /*0bb0*/  LDG.E R25, desc[UR6][R6.64] ;  /* 0x0000000606197981 */ /* 0x001ee2000c1e1900 */
[----:B------:R-:W-:-:S04]  /*0bc0*/  IMAD.WIDE.U32 R20, R9, 0x4, R18 ;  /* 0x0000000409147825 */ /* 0x000fc800078e0012 */
[----:B------:R-:W-:-:S04]  /*0bd0*/  IMAD.WIDE.U32 R4, R9, 0x4, R16 ;  /* 0x0000000409047825 */ /* 0x000fc800078e0010 */
[----:B------:R-:W-:-:S04]  /*0be0*/  IMAD.WIDE.U32 R2, R9, 0x4, R6 ;  /* 0x0000000409027825 */ /* 0x000fc800078e0006 */
[----:B---3--:R-:W-:-:S05]  /*0bf0*/  FADD R25, R12, R25 ;  /* 0x000000190c197221 */ /* 0x008fca0000000000 */
[----:B------:R0:W-:Y:S04]  /*0c00*/  STG.E desc[UR6][R20.64], R25 ;  /* 0x0000001914007986 */ /* 0x0001e8000c101906 */
[----:B--2---:R-:W2:Y:S04]  /*0c10*/  LDG.E R11, desc[UR6][R4.64] ;  /* 0x00000006040b7981 */ /* 0x004ea8000c1e1900 */
[----:B------:R-:W2:Y:S01]  /*0c20*/  LDG.E R12, desc[UR6][R2.64] ;  /* 0x00000006020c7981 */ /* 0x000ea2000c1e1900 */
[----:B------:R-:W-:-:S04]  /*0c30*/  IMAD.WIDE.U32 R14, R9, 0x4, R20 ;  /* 0x00000004090e7825 */ /* 0x000fc800078e0014 */
[----:B------:R-:W-:-:S04]  /*0c40*/  IMAD.WIDE.U32 R16, R9, 0x4, R4 ;  /* 0x0000000409107825 */ /* 0x000fc800078e0004 */
[----:B------:R-:W-:-:S04]  /*0c50*/  IMAD.WIDE.U32 R6, R9, 0x4, R2 ;  /* 0x0000000409067825 */ /* 0x000fc800078e0002 */
[----:B--2---:R-:W-:-:S05]  /*0c60*/  FADD R11, R11, R12 ;  /* 0x0000000c0b0b7221 */ /* 0x004fca0000000000 */
[----:B------:R2:W-:Y:S04]  /*0c70*/  STG.E desc[UR6][R14.64], R11 ;  /* 0x0000000b0e007986 */ /* 0x0005e8000c101906 */
[----:B------:R-:W0:Y:S04]  /*0c80*/  LDG.E R16, desc[UR6][R16.64] ;  /* 0x0000000610107981 */ /* 0x000e28000c1e1900 */
[----:B------:R-:W0:Y:S01]  /*0c90*/  LDG.E R7, desc[UR6][R6.64] ;  /* 0x0000000606077981 */ /* 0x000e22000c1e1900 */
[----:B-1----:R-:W-:Y:S01]  /*0ca0*/  IMAD.WIDE.U32 R18, R9, 0x4, R14 ;  /* 0x0000000409127825 */ /* 0x002fe200078e000e */
[----:B------:R-:W-:-:S03]  /*0cb0*/  IADD3 R10, PT, PT, R10, 0x8, RZ ;  /* 0x000000080a0a7810 */ /* 0x000fc60007ffe0ff */
[----:B0-----:R-:W-:-:S05]  /*0cc0*/  FADD R21, R16, R7 ;  /* 0x0000000710157221 */ /* 0x001fca0000000000 */
[----:B------:R2:W-:Y:S02]  /*0cd0*/  STG.E desc[UR6][R18.64], R21 ;  /* 0x0000001512007986 */ /* 0x0005e4000c101906 */
.L_x_3:
[----:B------:R-:W-:Y:S05]  /*0ce0*/  @!P1 BRA `(.L_x_2) ;  /* 0x00000004000c9947 */ /* 0x000fea0003800000 */
[----:B------:R-:W-:Y:S02]  /*0cf0*/  IADD3 R2, PT, PT, R26, -0x1, RZ ;  /* 0xffffffff1a027810 */ /* 0x000fe40007ffe0ff */
[----:B------:R-:W-:Y:S02]  /*0d00*/  ISETP.NE.AND P1, PT, R8, RZ, PT ;  /* 0x000000ff0800720c */ /* 0x000fe40003f25270 */
[----:B------:R-:W-:-:S13]  /*0d10*/  ISETP.GE.U32.AND P0, PT, R2, 0x3, PT ;  /* 0x000000030200780c */ /* 0x000fda0003f06070 */
[----:B------:R-:W-:Y:S05]  /*0d20*/  @!P0 BRA `(.L_x_4) ;  /* 0x0000000000848947 */ /* 0x000fea0003800000 */
[----:B------:R-:W1:Y:S01]  /*0d30*/  LDC.64 R16, c[0x0][0x380] ;  /* 0x0000e000ff107b82 */ /* 0x000e620000000a00 */
[----:B------:R-:W-:-:S07]  /*0d40*/  IMAD R7, R10, R9, R0 ;  /* 0x000000090a077224 */ /* 0x000fce00078e0200 */
[----:B--2---:R-:W2:Y:S08]  /*0d50*/  LDC.64 R18, c[0x0][0x388] ;  /* 0x0000e200ff127b82 */ /* 0x004eb00000000a00 */
[----:B------:R-:W3:Y:S01]  /*0d60*/  LDC.64 R2, c[0x0][0x390] ;  /* 0x0000e400ff027b82 */ /* 0x000ee20000000a00 */
[----:B-1----:R-:W-:-:S05]  /*0d70*/  IMAD.WIDE R16, R7, 0x4, R16 ;  /* 0x0000000407107825 */ /* 0x002fca00078e0210 */
[----:B0-----:R-:W4:Y:S01]  /*0d80*/  LDG.E R4, desc[UR6][R16.64] ;  /* 0x0000000610047981 */ /* 0x001f22000c1e1900 */
[----:B--2---:R-:W-:-:S05]  /*0d90*/  IMAD.WIDE R18, R7, 0x4, R18 ;  /* 0x0000000407127825 */ /* 0x004fca00078e0212 */
[----:B------:R-:W4:Y:S01]  /*0da0*/  LDG.E R5, desc[UR6][R18.64] ;  /* 0x0000000612057981 */ /* 0x000f22000c1e1900 */
[----:B---3--:R-:W-:-:S04]  /*0db0*/  IMAD.WIDE R2, R7, 0x4, R2 ;  /* 0x0000000407027825 */ /* 0x008fc800078e0202 */
[----:B------:R-:W-:-:S04]  /*0dc0*/  IMAD.WIDE.U32 R6, R9, 0x4, R16 ;  /* 0x0000000409067825 */ /* 0x000fc800078e0010 */
        /* <DEDUP_REMOVED lines=19> */
[----:B------:R-:W-:Y:S01]  /*0f00*/  IMAD.WIDE.U32 R6, R9, 0x4, R20 ;  /* 0x0000000409067825 */ /* 0x000fe200078e0014 */
[----:B------:R-:W-:-:S03]  /*0f10*/  IADD3 R10, PT, PT, R10, 0x4, RZ ;  /* 0x000000040a0a7810 */ /* 0x000fc60007ffe0ff */
[----:B--2---:R-:W-:-:S05]  /*0f20*/  FADD R11, R2, R5 ;  /* 0x00000005020b7221 */ /* 0x004fca0000000000 */
[----:B------:R1:W-:Y:S02]  /*0f30*/  STG.E desc[UR6][R6.64], R11 ;  /* 0x0000000b06007986 */ /* 0x0003e4000c101906 */
.L_x_4:
[----:B------:R-:W-:Y:S05]  /*0f40*/  @!P1 BRA `(.L_x_2) ;  /* 0x0000000000749947 */ /* 0x000fea0003800000 */
[----:B------:R-:W3:Y:S01]  /*0f50*/  LDC.64 R4, c[0x0][0x380] ;  /* 0x0000e000ff047b82 */ /* 0x000ee20000000a00 */
[----:B-12---:R-:W-:-:S07]  /*0f60*/  IMAD R11, R10, R9, R0 ;  /* 0x000000090a0b7224 */ /* 0x006fce00078e0200 */
[----:B------:R-:W1:Y:S08]  /*0f70*/  LDC.64 R6, c[0x0][0x388] ;  /* 0x0000e200ff067b82 */ /* 0x000e700000000a00 */
[----:B------:R-:W2:Y:S01]  /*0f80*/  LDC.64 R2, c[0x0][0x390] ;  /* 0x0000e400ff027b82 */ /* 0x000ea20000000a00 */
[----:B---3--:R-:W-:-:S05]  /*0f90*/  IMAD.WIDE R4, R11, 0x4, R4 ;  /* 0x000000040b047825 */ /* 0x008fca00078e0204 */
[----:B0-----:R-:W3:Y:S01]  /*0fa0*/  LDG.E R10, desc[UR6][R4.64] ;  /* 0x00000006040a7981 */ /* 0x001ee2000c1e1900 */
[----:B-1----:R-:W-:-:S05]  /*0fb0*/  IMAD.WIDE R6, R11, 0x4, R6 ;  /* 0x000000040b067825 */ /* 0x002fca00078e0206 */
[----:B------:R-:W3:Y:S01]  /*0fc0*/  LDG.E R15, desc[UR6][R6.64] ;  /* 0x00000006060f7981 */ /* 0x000ee2000c1e1900 */
[----:B--2---:R-:W-:Y:S01]  /*0fd0*/  IMAD.WIDE R2, R11, 0x4, R2 ;  /* 0x000000040b027825 */ /* 0x004fe200078e0202 */
[----:B------:R-:W-:-:S03]  /*0fe0*/  ISETP.NE.AND P0, PT, R8, 0x1, PT ;  /* 0x000000010800780c */ /* 0x000fc60003f05270 */
[----:B---3--:R-:W-:-:S05]  /*0ff0*/  FADD R15, R10, R15 ;  /* 0x0000000f0a0f7221 */ /* 0x008fca0000000000 */
[----:B------:R3:W-:Y:S05]  /*1000*/  STG.E desc[UR6][R2.64], R15 ;  /* 0x0000000f02007986 */ /* 0x0007ea000c101906 */
[----:B------:R-:W-:Y:S05]  /*1010*/  @!P0 BRA `(.L_x_2) ;  /* 0x0000000000408947 */ /* 0x000fea0003800000 */
[----:B------:R-:W-:-:S04]  /*1020*/  IMAD.WIDE.U32 R4, R9, 0x4, R4 ;  /* 0x0000000409047825 */ /* 0x000fc800078e0004 */
[C---:B------:R-:W-:Y:S01]  /*1030*/  IMAD.WIDE.U32 R6, R9.reuse, 0x4, R6 ;  /* 0x0000000409067825 */ /* 0x040fe200078e0006 */
[----:B------:R-:W2:Y:S04]  /*1040*/  LDG.E R10, desc[UR6][R4.64] ;  /* 0x00000006040a7981 */ /* 0x000ea8000c1e1900 */
[----:B------:R-:W2:Y:S01]  /*1050*/  LDG.E R11, desc[UR6][R6.64] ;  /* 0x00000006060b7981 */ /* 0x000ea2000c1e1900 */
[----:B---3--:R-:W-:Y:S01]  /*1060*/  IMAD.WIDE.U32 R2, R9, 0x4, R2 ;  /* 0x0000000409027825 */ /* 0x008fe200078e0002 */
[----:B------:R-:W-:-:S03]  /*1070*/  ISETP.NE.AND P0, PT, R8, 0x2, PT ;  /* 0x000000020800780c */ /* 0x000fc60003f05270 */
[----:B--2---:R-:W-:-:S05]  /*1080*/  FADD R11, R10, R11 ;  /* 0x0000000b0a0b7221 */ /* 0x004fca0000000000 */
[----:B------:R4:W-:Y:S05]  /*1090*/  STG.E desc[UR6][R2.64], R11 ;  /* 0x0000000b02007986 */ /* 0x0009ea000c101906 */
[----:B------:R-:W-:Y:S05]  /*10a0*/  @!P0 BRA `(.L_x_2) ;  /* 0x00000000001c8947 */ /* 0x000fea0003800000 */
[----:B------:R-:W-:-:S04]  /*10b0*/  IMAD.WIDE.U32 R4, R9, 0x4, R4 ;  /* 0x0000000409047825 */ /* 0x000fc800078e0004 */
[C---:B------:R-:W-:Y:S02]  /*10c0*/  IMAD.WIDE.U32 R6, R9.reuse, 0x4, R6 ;  /* 0x0000000409067825 */ /* 0x040fe400078e0006 */
[----:B------:R-:W2:Y:S04]  /*10d0*/  LDG.E R4, desc[UR6][R4.64] ;  /* 0x0000000604047981 */ /* 0x000ea8000c1e1900 */
[----:B------:R-:W2:Y:S01]  /*10e0*/  LDG.E R7, desc[UR6][R6.64] ;  /* 0x0000000606077981 */ /* 0x000ea2000c1e1900 */
[----:B----4-:R-:W-:-:S04]  /*10f0*/  IMAD.WIDE.U32 R2, R9, 0x4, R2 ;  /* 0x0000000409027825 */ /* 0x010fc800078e0002 */
[----:B--2---:R-:W-:-:S05]  /*1100*/  FADD R11, R4, R7 ;  /* 0x00000007040b7221 */ /* 0x004fca0000000000 */
[----:B------:R0:W-:Y:S02]  /*1110*/  STG.E desc[UR6][R2.64], R11 ;  /* 0x0000000b02007986 */ /* 0x0001e4000c101906 */
.L_x_2:
[----:B------:R-:W5:Y:S01]  /*1120*/  LDCU UR4, c[0x0][0x370] ;  /* 0x00006e00ff0477ac */ /* 0x000f620008000800 */
[----:B01-34-:R-:W5:Y:S02]  /*1130*/  LDC R3, c[0x0][0x360] ;  /* 0x0000d800ff037b82 */ /* 0x01bf640000000800 */
[----:B-----5:R-:W-:-:S05]  /*1140*/  IMAD R0, R3, UR4, R0 ;  /* 0x0000000403007c24 */ /* 0x020fca000f8e0200 */
[----:B------:R-:W-:-:S13]  /*1150*/  ISETP.GE.AND P0, PT, R0, R9, PT ;  /* 0x000000090000720c */ /* 0x000fda0003f06270 */
[----:B------:R-:W-:Y:S05]  /*1160*/  @!P0 BRA `(.L_x_5) ;  /* 0xffffffec00d88947 */ /* 0x000fea000383ffff */
[----:B------:R-:W-:Y:S05]  /*1170*/  EXIT ;  /* 0x000000000000794d */ /* 0x000fea0003800000 */
.L_x_6:
[----:B------:R-:W-:-:S00]  /*1180*/  BRA `(.L_x_6) ;  /* 0xfffffffc00fc7947 */ /* 0x000fc0000383ffff */
[----:B------:R-:W-:-:S00]  /*1190*/  NOP ;  /* 0x0000000000007918 */ /* 0x000fc00000000000 */
        /* <DEDUP_REMOVED lines=14> */
.L_x_15:


//--------------------- .text._Z9matAddRowPfS_S_i --------------------------
	.section	.text._Z9matAddRowPfS_S_i,"ax",@progbits
	.align	128
        .global         _Z9matAddRowPfS_S_i
        .type           _Z9matAddRowPfS_S_i,@function
        .size           _Z9matAddRowPfS_S_i,(.L_x_16 - _Z9matAddRowPfS_S_i)
        .other          _Z9matAddRowPfS_S_i,@"STO_CUDA_ENTRY STV_DEFAULT"
_Z9matAddRowPfS_S_i:
.text._Z9matAddRowPfS_S_i:
        /* <DEDUP_REMOVED lines=9> */
[----:B------:R-:W0:Y:S01]  /*0090*/  LDCU.64 UR6, c[0x0][0x388] ;  /* 0x00007100ff0677ac */ /* 0x000e220008000a00 */
[C---:B------:R-:W-:Y:S02]  /*00a0*/  LOP3.LUT R2, R3.reuse, 0x7ffffff0, RZ, 0xc0, !PT ;  /* 0x7ffffff003027812 */ /* 0x040fe400078ec0ff */
[C---:B------:R-:W-:Y:S01]  /*00b0*/  LOP3.LUT R15, R3.reuse, 0xf, RZ, 0xc0, !PT ;  /* 0x0000000f030f7812 */ /* 0x040fe200078ec0ff */
[----:B------:R-:W1:Y:S01]  /*00c0*/  LDCU.64 UR4, c[0x0][0x390] ;  /* 0x00007200ff0477ac */ /* 0x000e620008000a00 */
[C---:B------:R-:W-:Y:S02]  /*00d0*/  LOP3.LUT R16, R3.reuse, 0x7, RZ, 0xc0, !PT ;  /* 0x0000000703107812 */ /* 0x040fe400078ec0ff */
[----:B------:R-:W-:Y:S01]  /*00e0*/  LOP3.LUT R3, R3, 0x3, RZ, 0xc0, !PT ;  /* 0x0000000303037812 */ /* 0x000fe200078ec0ff */
[----:B------:R-:W2:Y:S01]  /*00f0*/  LDCU UR8, c[0x0][0x370] ;  /* 0x00006e00ff0877ac */ /* 0x000ea20008000800 */
[----:B------:R-:W-:Y:S01]  /*0100*/  IADD3 R4, PT, PT, -R2, RZ, RZ ;  /* 0x000000ff02047210 */ /* 0x000fe20007ffe1ff */
[----:B------:R-:W3:Y:S01]  /*0110*/  LDCU.64 UR10, c[0x0][0x358] ;  /* 0x00006b00ff0a77ac */ /* 0x000ee20008000a00 */
[----:B0-----:R-:W-:-:S02]  /*0120*/  UIADD3 UR6, UP0, UPT, UR6, 0x20, URZ ;  /* 0x0000002006067890 */ /* 0x001fc4000ff1e0ff */
[----:B-1----:R-:W-:Y:S02]  /*0130*/  UIADD3 UR4, UP1, UPT, UR4, 0x20, URZ ;  /* 0x0000002004047890 */ /* 0x002fe4000ff3e0ff */
[----:B------:R-:W-:Y:S01]  /*0140*/  UIADD3.X UR7, UPT, UPT, URZ, UR7, URZ, UP0, !UPT ;  /* 0x00000007ff077290 */ /* 0x000fe200087fe4ff */
[----:B--2---:R-:W-:Y:S01]  /*0150*/  IMAD R5, R5, UR8, RZ ;  /* 0x0000000805057c24 */ /* 0x004fe2000f8e02ff */
[----:B------:R-:W-:-:S12]  /*0160*/  UIADD3.X UR5, UPT, UPT, URZ, UR5, URZ, UP1, !UPT ;  /* 0x00000005ff057290 */ /* 0x000fd80008ffe4ff */
.L_x_12:
[----:B0-----:R-:W0:Y:S01]  /*0170*/  LDCU UR8, c[0x0][0x398] ;  /* 0x00007300ff0877ac */ /* 0x001e220008000800 */
[----:B------:R-:W-:Y:S01]  /*0180*/  HFMA2 R7, -RZ, RZ, 0, 0 ;  /* 0x00000000ff077431 */ /* 0x000fe200000001ff */
[----:B0-----:R-:W-:Y:S02]  /*0190*/  UISETP.GE.U32.AND UP0, UPT, UR8, 0x10, UPT ;  /* 0x000000100800788c */ /* 0x001fe4000bf06070 */
[----:B------:R-:W-:Y:S01]  /*01a0*/  IMAD R6, R0, UR8, RZ ;  /* 0x0000000800067c24 */ /* 0x000fe2000f8e02ff */
[----:B------:R-:W-:-:S04]  /*01b0*/  IADD3 R0, PT, PT, R5, R0, RZ ;  /* 0x0000000005007210 */ /* 0x000fc80007ffe0ff */
[----:B------:R-:W-:Y:S02]  /*01c0*/  ISETP.GE.AND P0, PT, R0, UR8, PT ;  /* 0x0000000800007c0c */ /* 0x000fe4000bf06270 */
[----:B-12-4-:R-:W-:Y:S11]  /*01d0*/  BRA.U !UP0, `(.L_x_7) ;  /* 0x00000005083c7547 */ /* 0x016ff6000b800000 */
[----:B------:R-:W-:Y:S02]  /*01e0*/  MOV R7, R6 ;  /* 0x0000000600077202 */ /* 0x000fe40000000f00 */
[----:B------:R-:W-:-:S07]  /*01f0*/  MOV R14, R4 ;  /* 0x00000004000e7202 */ /* 0x000fce0000000f00 */
.L_x_8:
[----:B0-----:R-:W0:Y:S01]  /*0200*/  LDC.64 R8, c[0x0][0x380] ;  /* 0x0000e000ff087b82 */ /* 0x001e220000000a00 */
[----:B------:R-:W-:Y:S02]  /*0210*/  MOV R10, UR6 ;  /* 0x00000006000a7c02 */ /* 0x000fe40008000f00 */
[----:B------:R-:W-:-:S03]  /*0220*/  MOV R11, UR7 ;  /* 0x00000007000b7c02 */ /* 0x000fc60008000f00 */
[----:B------:R-:W-:-:S05]  /*0230*/  IMAD.WIDE R10, R7, 0x4, R10 ;  /* 0x00000004070a7825 */ /* 0x000fca00078e020a */
[----:B---3--:R-:W2:Y:S01]  /*0240*/  LDG.E R18, desc[UR10][R10.64+-0x20] ;  /* 0xffffe00a0a127981 */ /* 0x008ea2000c1e1900 */
[----:B0-----:R-:W-:-:S05]  /*0250*/  IMAD.WIDE R8, R7, 0x4, R8 ;  /* 0x0000000407087825 */ /* 0x001fca00078e0208 */
[----:B------:R-:W2:Y:S01]  /*0260*/  LDG.E R17, desc[UR10][R8.64] ;  /* 0x0000000a08117981 */ /* 0x000ea2000c1e1900 */
[----:B------:R-:W-:Y:S02]  /*0270*/  MOV R12, UR4 ;  /* 0x00000004000c7c02 */ /* 0x000fe40008000f00 */
[----:B------:R-:W-:-:S03]  /*0280*/  MOV R13, UR5 ;  /* 0x00000005000d7c02 */ /* 0x000fc60008000f00 */
[----:B------:R-:W-:-:S04]  /*0290*/  IMAD.WIDE R12, R7, 0x4, R12 ;  /* 0x00000004070c7825 */ /* 0x000fc800078e020c */
[----:B--2---:R-:W-:-:S05]  /*02a0*/  FADD R17, R17, R18 ;  /* 0x0000001211117221 */ /* 0x004fca0000000000 */
[----:B------:R0:W-:Y:S04]  /*02b0*/  STG.E desc[UR10][R12.64+-0x20], R17 ;  /* 0xffffe0110c007986 */ /* 0x0001e8000c10190a */
[----:B------:R-:W2:Y:S04]  /*02c0*/  LDG.E R18, desc[UR10][R8.64+0x4] ;  /* 0x0000040a08127981 */ /* 0x000ea8000c1e1900 */
[----:B------:R-:W2:Y:S02]  /*02d0*/  LDG.E R19, desc[UR10][R10.64+-0x1c] ;  /* 0xffffe40a0a137981 */ /* 0x000ea4000c1e1900 */
[----:B--2---:R-:W-:-:S05]  /*02e0*/  FADD R19, R18, R19 ;  /* 0x0000001312137221 */ /* 0x004fca0000000000 */
[----:B------:R1:W-:Y:S04]  /*02f0*/  STG.E desc[UR10][R12.64+-0x1c], R19 ;  /* 0xffffe4130c007986 */ /* 0x0003e8000c10190a */
[----:B------:R-:W2:Y:S04]  /*0300*/  LDG.E R18, desc[UR10][R8.64+0x8] ;  /* 0x0000080a08127981 */ /* 0x000ea8000c1e1900 */
[----:B------:R-:W2:Y:S02]  /*0310*/  LDG.E R21, desc[UR10][R10.64+-0x18] ;  /* 0xffffe80a0a157981 */ /* 0x000ea4000c1e1900 */
[----:B--2---:R-:W-:-:S05]  /*0320*/  FADD R21, R18, R21 ;  /* 0x0000001512157221 */ /* 0x004fca0000000000 */
[----:B------:R2:W-:Y:S04]  /*0330*/  STG.E desc[UR10][R12.64+-0x18], R21 ;  /* 0xffffe8150c007986 */ /* 0x0005e8000c10190a */
[----:B------:R-:W3:Y:S04]  /*0340*/  LDG.E R18, desc[UR10][R8.64+0xc] ;  /* 0x00000c0a08127981 */ /* 0x000ee8000c1e1900 */
[----:B------:R-:W3:Y:S02]  /*0350*/  LDG.E R23, desc[UR10][R10.64+-0x14] ;  /* 0xffffec0a0a177981 */ /* 0x000ee4000c1e1900 */
[----:B---3--:R-:W-:-:S05]  /*0360*/  FADD R23, R18, R23 ;  /* 0x0000001712177221 */ /* 0x008fca0000000000 */
[----:B------:R3:W-:Y:S04]  /*0370*/  STG.E desc[UR10][R12.64+-0x14], R23 ;  /* 0xffffec170c007986 */ /* 0x0007e8000c10190a */
[----:B0-----:R-:W4:Y:S04]  /*0380*/  LDG.E R17, desc[UR10][R8.64+0x10] ;  /* 0x0000100a08117981 */ /* 0x001f28000c1e1900 */
[----:B------:R-:W4:Y:S02]  /*0390*/  LDG.E R18, desc[UR10][R10.64+-0x10] ;  /* 0xfffff00a0a127981 */ /* 0x000f24000c1e1900 */
[----:B----4-:R-:W-:-:S05]  /*03a0*/  FADD R17, R17, R18 ;  /* 0x0000001211117221 */ /* 0x010fca0000000000 */
[----:B------:R0:W-:Y:S04]  /*03b0*/  STG.E desc[UR10][R12.64+-0x10], R17 ;  /* 0xfffff0110c007986 */ /* 0x0001e8000c10190a */
[----:B------:R-:W4:Y:S04]  /*03c0*/  LDG.E R18, desc[UR10][R8.64+0x14] ;  /* 0x0000140a08127981 */ /* 0x000f28000c1e1900 */
[----:B-1----:R-:W4:Y:S02]  /*03d0*/  LDG.E R19, desc[UR10][R10.64+-0xc] ;  /* 0xfffff40a0a137981 */ /* 0x002f24000c1e1900 */
[----:B----4-:R-:W-:-:S05]  /*03e0*/  FADD R19, R18, R19 ;  /* 0x0000001312137221 */ /* 0x010fca0000000000 */
[----:B------:R1:W-:Y:S04]  /*03f0*/  STG.E desc[UR10][R12.64+-0xc], R19 ;  /* 0xfffff4130c007986 */ /* 0x0003e8000c10190a */
[----:B------:R-:W4:Y:S04]  /*0400*/  LDG.E R18, desc[UR10][R8.64+0x18] ;  /* 0x0000180a08127981 */ /* 0x000f28000c1e1900 */
[----:B--2---:R-:W4:Y:S02]  /*0410*/  LDG.E R21, desc[UR10][R10.64+-0x8] ;  /* 0xfffff80a0a157981 */ /* 0x004f24000c1e1900 */
[----:B----4-:R-:W-:-:S05]  /*0420*/  FADD R21, R18, R21 ;  /* 0x0000001512157221 */ /* 0x010fca0000000000 */
[----:B------:R2:W-:Y:S04]  /*0430*/  STG.E desc[UR10][R12.64+-0x8], R21 ;  /* 0xfffff8150c007986 */ /* 0x0005e8000c10190a */
[----:B------:R-:W4:Y:S04]  /*0440*/  LDG.E R18, desc[UR10][R8.64+0x1c] ;  /* 0x00001c0a08127981 */ /* 0x000f28000c1e1900 */
[----:B---3--:R-:W4:Y:S02]  /*0450*/  LDG.E R23, desc[UR10][R10.64+-0x4] ;  /* 0xfffffc0a0a177981 */ /* 0x008f24000c1e1900 */
[----:B----4-:R-:W-:-:S05]  /*0460*/  FADD R23, R18, R23 ;  /* 0x0000001712177221 */ /* 0x010fca0000000000 */
        /* <DEDUP_REMOVED lines=29> */
[----:B------:R-:W2:Y:S04]  /*0640*/  LDG.E R18, desc[UR10][R8.64+0x3c] ;  /* 0x00003c0a08127981 */ /* 0x000ea8000c1e1900 */
[----:B---3--:R-:W2:Y:S01]  /*0650*/  LDG.E R23, desc[UR10][R10.64+0x1c] ;  /* 0x00001c0a0a177981 */ /* 0x008ea2000c1e1900 */
[----:B------:R-:W-:-:S04]  /*0660*/  IADD3 R14, PT, PT, R14, 0x10, RZ ;  /* 0x000000100e0e7810 */ /* 0x000fc80007ffe0ff */
[----:B------:R-:W-:Y:S02]  /*0670*/  ISETP.NE.AND P1, PT, R14, RZ, PT ;  /* 0x000000ff0e00720c */ /* 0x000fe40003f25270 */
[----:B------:R-:W-:Y:S01]  /*0680*/  IADD3 R7, PT, PT, R7, 0x10, RZ ;  /* 0x0000001007077810 */ /* 0x000fe20007ffe0ff */
[----:B--2---:R-:W-:-:S05]  /*0690*/  FADD R23, R18, R23 ;  /* 0x0000001712177221 */ /* 0x004fca0000000000 */
[----:B------:R0:W-:Y:S05]  /*06a0*/  STG.E desc[UR10][R12.64+0x1c], R23 ;  /* 0x00001c170c007986 */ /* 0x0001ea000c10190a */
[----:B------:R-:W-:Y:S05]  /*06b0*/  @P1 BRA `(.L_x_8) ;  /* 0xfffffff800d01947 */ /* 0x000fea000383ffff */
[----:B------:R-:W-:-:S07]  /*06c0*/  MOV R7, R2 ;  /* 0x0000000200077202 */ /* 0x000fce0000000f00 */
.L_x_7:
[----:B------:R-:W-:-:S13]  /*06d0*/  ISETP.NE.AND P1, PT, R15, RZ, PT ;  /* 0x000000ff0f00720c */ /* 0x000fda0003f25270 */
[----:B------:R-:W-:Y:S05]  /*06e0*/  @!P1 BRA `(.L_x_9) ;  /* 0x0000000400849947 */ /* 0x000fea0003800000 */
[----:B------:R-:W-:Y:S02]  /*06f0*/  IADD3 R8, PT, PT, R15, -0x1, RZ ;  /* 0xffffffff0f087810 */ /* 0x000fe40007ffe0ff */
[----:B------:R-:W-:Y:S02]  /*0700*/  ISETP.NE.AND P2, PT, R16, RZ, PT ;  /* 0x000000ff1000720c */ /* 0x000fe40003f45270 */
[----:B------:R-:W-:-:S13]  /*0710*/  ISETP.GE.U32.AND P1, PT, R8, 0x7, PT ;  /* 0x000000070800780c */ /* 0x000fda0003f26070 */
[----:B------:R-:W-:Y:S05]  /*0720*/  @!P1 BRA `(.L_x_10) ;  /* 0x0000000000a09947 */ /* 0x000fea0003800000 */
[----:B------:R-:W1:Y:S01]  /*0730*/  LDC.64 R8, c[0x0][0x380] ;  /* 0x0000e000ff087b82 */ /* 0x000e620000000a00 */
[----:B0-----:R-:W-:-:S07]  /*0740*/  IADD3 R17, PT, PT, R6, R7, RZ ;  /* 0x0000000706117210 */ /* 0x001fce0007ffe0ff */
[----:B------:R-:W0:Y:S08]  /*0750*/  LDC.64 R10, c[0x0][0x388] ;  /* 0x0000e200ff0a7b82 */ /* 0x000e300000000a00 */
[----:B------:R-:W2:Y:S01]  /*0760*/  LDC.64 R12, c[0x0][0x390] ;  /* 0x0000e400ff0c7b82 */ /* 0x000ea20000000a00 */
[----:B-1----:R-:W-:-:S05]  /*0770*/  IMAD.WIDE R8, R17, 0x4, R8 ;  /* 0x0000000411087825 */ /* 0x002fca00078e0208 */
[----:B---3--:R-:W3:Y:S01]  /*0780*/  LDG.E R14, desc[UR10][R8.64] ;  /* 0x0000000a080e7981 */ /* 0x008ee2000c1e1900 */
[----:B0-----:R-:W-:-:S05]  /*0790*/  IMAD.WIDE R10, R17, 0x4, R10 ;  /* 0x00000004110a7825 */ /* 0x001fca00078e020a */
[----:B------:R-:W3:Y:S01]  /*07a0*/  LDG.E R19, desc[UR10][R10.64] ;  /* 0x0000000a0a137981 */ /* 0x000ee2000c1e1900 */
[----:B--2---:R-:W-:-:S04]  /*07b0*/  IMAD.WIDE R12, R17, 0x4, R12 ;  /* 0x00000004110c7825 */ /* 0x004fc800078e020c */
[----:B---3--:R-:W-:-:S05]  /*07c0*/  FADD R19, R14, R19 ;  /* 0x000000130e137221 */ /* 0x008fca0000000000 */
        /* <DEDUP_REMOVED lines=13> */
[----:B------:R-:W4:Y:S04]  /*08a0*/  LDG.E R14, desc[UR10][R8.64+0x10] ;  /* 0x0000100a080e7981 */ /* 0x000f28000c1e1900 */
[----:B0-----:R-:W4:Y:S02]  /*08b0*/  LDG.E R19, desc[UR10][R10.64+0x10] ;  /* 0x0000100a0a137981 */ /* 0x001f24000c1e1900 */
[----:B----4-:R-:W-:-:S05]  /*08c0*/  FADD R19, R14, R19 ;  /* 0x000000130e137221 */ /* 0x010fca0000000000 */
[----:B------:R4:W-:Y:S04]  /*08d0*/  STG.E desc[UR10][R12.64+0x10], R19 ;  /* 0x000010130c007986 */ /* 0x0009e8000c10190a */
[----:B------:R-:W5:Y:S04]  /*08e0*/  LDG.E R14, desc[UR10][R8.64+0x14] ;  /* 0x0000140a080e7981 */ /* 0x000f68000c1e1900 */
[----:B-1----:R-:W5:Y:S02]  /*08f0*/  LDG.E R17, desc[UR10][R10.64+0x14] ;  /* 0x0000140a0a117981 */ /* 0x002f64000c1e1900 */
[----:B-----5:R-:W-:-:S05]  /*0900*/  FADD R17, R14, R17 ;  /* 0x000000110e117221 */ /* 0x020fca0000000000 */
[----:B------:R4:W-:Y:S04]  /*0910*/  STG.E desc[UR10][R12.64+0x14], R17 ;  /* 0x000014110c007986 */ /* 0x0009e8000c10190a */
[----:B------:R-:W5:Y:S04]  /*0920*/  LDG.E R14, desc[UR10][R8.64+0x18] ;  /* 0x0000180a080e7981 */ /* 0x000f68000c1e1900 */
[----:B--2---:R-:W5:Y:S02]  /*0930*/  LDG.E R21, desc[UR10][R10.64+0x18] ;  /* 0x0000180a0a157981 */ /* 0x004f64000c1e1900 */
[----:B-----5:R-:W-:-:S05]  /*0940*/  FADD R21, R14, R21 ;  /* 0x000000150e157221 */ /* 0x020fca0000000000 */
[----:B------:R4:W-:Y:S04]  /*0950*/  STG.E desc[UR10][R12.64+0x18], R21 ;  /* 0x000018150c007986 */ /* 0x0009e8000c10190a */
[----:B------:R-:W2:Y:S04]  /*0960*/  LDG.E R14, desc[UR10][R8.64+0x1c] ;  /* 0x00001c0a080e7981 */ /* 0x000ea8000c1e1900 */
[----:B---3--:R-:W2:Y:S01]  /*0970*/  LDG.E R23, desc[UR10][R10.64+0x1c] ;  /* 0x00001c0a0a177981 */ /* 0x008ea2000c1e1900 */
[----:B------:R-:W-:Y:S01]  /*0980*/  IADD3 R7, PT, PT, R7, 0x8, RZ ;  /* 0x0000000807077810 */ /* 0x000fe20007ffe0ff */
[----:B--2---:R-:W-:-:S05]  /*0990*/  FADD R23, R14, R23 ;  /* 0x000000170e177221 */ /* 0x004fca0000000000 */
[----:B------:R4:W-:Y:S02]  /*09a0*/  STG.E desc[UR10][R12.64+0x1c], R23 ;  /* 0x00001c170c007986 */ /* 0x0009e4000c10190a */
.L_x_10:
[----:B------:R-:W-:Y:S05]  /*09b0*/  @!P2 BRA `(.L_x_9) ;  /* 0x0000000000d0a947 */ /* 0x000fea0003800000 */
[----:B------:R-:W-:Y:S02]  /*09c0*/  IADD3 R8, PT, PT, R16, -0x1, RZ ;  /* 0xffffffff10087810 */ /* 0x000fe40007ffe0ff */
[----:B------:R-:W-:Y:S02]  /*09d0*/  ISETP.NE.AND P2, PT, R3, RZ, PT ;  /* 0x000000ff0300720c */ /* 0x000fe40003f45270 */
[----:B------:R-:W-:-:S13]  /*09e0*/  ISETP.GE.U32.AND P1, PT, R8, 0x3, PT ;  /* 0x000000030800780c */ /* 0x000fda0003f26070 */
[----:B------:R-:W-:Y:S05]  /*09f0*/  @!P1 BRA `(.L_x_11) ;  /* 0x0000000000609947 */ /* 0x000fea0003800000 */
[----:B------:R-:W1:Y:S01]  /*0a00*/  LDC.64 R8, c[0x0][0x380] ;  /* 0x0000e000ff087b82 */ /* 0x000e620000000a00 */
[----:B0---4-:R-:W-:-:S07]  /*0a10*/  IADD3 R19, PT, PT, R6, R7, RZ ;  /* 0x0000000706137210 */ /* 0x011fce0007ffe0ff */
        /* <DEDUP_REMOVED lines=17> */
[----:B------:R-:W2:Y:S04]  /*0b30*/  LDG.E R14, desc[UR10][R8.64+0xc] ;  /* 0x00000c0a080e7981 */ /* 0x000ea8000c1e1900 */
[----:B------:R-:W2:Y:S01]  /*0b40*/  LDG.E R23, desc[UR10][R10.64+0xc] ;  /* 0x00000c0a0a177981 */ /* 0x000ea2000c1e1900 */
[----:B------:R-:W-:Y:S01]  /*0b50*/  IADD3 R7, PT, PT, R7, 0x4, RZ ;  /* 0x0000000407077810 */ /* 0x000fe20007ffe0ff */
[----:B--2---:R-:W-:-:S05]  /*0b60*/  FADD R23, R14, R23 ;  /* 0x000000170e177221 */ /* 0x004fca0000000000 */
[----:B------:R1:W-:Y:S02]  /*0b70*/  STG.E desc[UR10][R12.64+0xc], R23 ;  /* 0x00000c170c007986 */ /* 0x0003e4000c10190a */
.L_x_11:
[----:B------:R-:W-:Y:S05]  /*0b80*/  @!P2 BRA `(.L_x_9) ;  /* 0x00000000005ca947 */ /* 0x000fea0003800000 */
[----:B------:R-:W2:Y:S01]  /*0b90*/  LDC.64 R8, c[0x0][0x380] ;  /* 0x0000e000ff087b82 */ /* 0x000ea20000000a00 */
[----:B01--4-:R-:W-:-:S07]  /*0ba0*/  IADD3 R13, PT, PT, R6, R7, RZ ;  /* 0x00000007060d7210 */ /* 0x013fce0007ffe0ff */
[----:B------:R-:W0:Y:S01]  /*0bb0*/  LDC.64 R10, c[0x0][0x388] ;  /* 0x0000e200ff0a7b82 */ /* 0x000e220000000a00 */
[----:B--2---:R-:W-:-:S05]  /*0bc0*/  IMAD.WIDE R6, R13, 0x4, R8 ;  /* 0x000000040d067825 */ /* 0x004fca00078e0208 */
[----:B---3--:R-:W2:Y:S01]  /*0bd0*/  LDG.E R12, desc[UR10][R6.64] ;  /* 0x0000000a060c7981 */ /* 0x008ea2000c1e1900 */
[----:B0-----:R-:W-:Y:S02]  /*0be0*/  IMAD.WIDE R8, R13, 0x4, R10 ;  /* 0x000000040d087825 */ /* 0x001fe400078e020a */
[----:B------:R-:W0:Y:S03]  /*0bf0*/  LDC.64 R10, c[0x0][0x390] ;  /* 0x0000e400ff0a7b82 */ /* 0x000e260000000a00 */
[----:B------:R-:W2:Y:S01]  /*0c00*/  LDG.E R17, desc[UR10][R8.64] ;  /* 0x0000000a08117981 */ /* 0x000ea2000c1e1900 */
[----:B------:R-:W-:Y:S01]  /*0c10*/  ISETP.NE.AND P1, PT, R3, 0x1, PT ;  /* 0x000000010300780c */ /* 0x000fe20003f25270 */
[----:B0-----:R-:W-:-:S04]  /*0c20*/  IMAD.WIDE R10, R13, 0x4, R10 ;  /* 0x000000040d0a7825 */ /* 0x001fc800078e020a */
[----:B--2---:R-:W-:-:S05]  /*0c30*/  FADD R17, R12, R17 ;  /* 0x000000110c117221 */ /* 0x004fca0000000000 */
[----:B------:R2:W-:Y:S03]  /*0c40*/  STG.E desc[UR10][R10.64], R17 ;  /* 0x000000110a007986 */ /* 0x0005e6000c10190a */
[----:B------:R-:W-:Y:S05]  /*0c50*/  @!P1 BRA `(.L_x_9) ;  /* 0x0000000000289947 */ /* 0x000fea0003800000 */
[----:B------:R-:W3:Y:S04]  /*0c60*/  LDG.E R12, desc[UR10][R6.64+0x4] ;  /* 0x0000040a060c7981 */ /* 0x000ee8000c1e1900 */
[----:B------:R-:W3:Y:S01]  /*0c70*/  LDG.E R13, desc[UR10][R8.64+0x4] ;  /* 0x0000040a080d7981 */ /* 0x000ee2000c1e1900 */
[----:B------:R-:W-:Y:S01]  /*0c80*/  ISETP.NE.AND P1, PT, R3, 0x2, PT ;  /* 0x000000020300780c */ /* 0x000fe20003f25270 */
[----:B---3--:R-:W-:-:S05]  /*0c90*/  FADD R13, R12, R13 ;  /* 0x0000000d0c0d7221 */ /* 0x008fca0000000000 */
[----:B------:R0:W-:Y:S07]  /*0ca0*/  STG.E desc[UR10][R10.64+0x4], R13 ;  /* 0x0000040d0a007986 */ /* 0x0001ee000c10190a */
[----:B------:R-:W-:Y:S05]  /*0cb0*/  @!P1 BRA `(.L_x_9) ;  /* 0x0000000000109947 */ /* 0x000fea0003800000 */
[----:B------:R-:W0:Y:S04]  /*0cc0*/  LDG.E R6, desc[UR10][R6.64+0x8] ;  /* 0x0000080a06067981 */ /* 0x000e28000c1e1900 */
[----:B------:R-:W0:Y:S02]  /*0cd0*/  LDG.E R9, desc[UR10][R8.64+0x8] ;  /* 0x0000080a08097981 */ /* 0x000e24000c1e1900 */
[----:B0-----:R-:W-:-:S05]  /*0ce0*/  FADD R13, R6, R9 ;  /* 0x00000009060d7221 */ /* 0x001fca0000000000 */
[----:B------:R0:W-:Y:S02]  /*0cf0*/  STG.E desc[UR10][R10.64+0x8], R13 ;  /* 0x0000080d0a007986 */ /* 0x0001e4000c10190a */
.L_x_9:
[----:B------:R-:W-:Y:S05]  /*0d00*/  @!P0 BRA `(.L_x_12) ;  /* 0xfffffff400188947 */ /* 0x000fea000383ffff */
[----:B---3--:R-:W-:Y:S05]  /*0d10*/  EXIT ;  /* 0x000000000000794d */ /* 0x008fea0003800000 */
.L_x_13:
        /* <DEDUP_REMOVED lines=14> */
.L_x_16:


//--------------------- .text._Z6matAddPfS_S_i    --------------------------
	.section	.text._Z6matAddPfS_S_i,"ax",@progbits
	.align	128
        .global         _Z6matAddPfS_S_i
        .type           _Z6matAddPfS_S_i,@function
        .size           _Z6matAddPfS_S_i,(.L_x_17 - _Z6matAddPfS_S_i)
        .other          _Z6matAddPfS_S_i,@"STO_CUDA_ENTRY STV_DEFAULT"
_Z6matAddPfS_S_i:
.text._Z6matAddPfS_S_i:
[----:B------:R-:W-:Y:S01]  /*0000*/  LDC R1, c[0x0][0x37c] ;  /* 0x0000df00ff017b82 */ /* 0x000fe20000000800 */
[----:B------:R-:W0:Y:S07]  /*0010*/  S2R R3, SR_TID.X ;  /* 0x0000000000037919 */ /* 0x000e2e0000002100 */
[----:B------:R-:W0:Y:S01]  /*0020*/  LDC R0, c[0x0][0x360] ;  /* 0x0000d800ff007b82 */ /* 0x000e220000000800 */
[----:B------:R-:W1:Y:S01]  /*0030*/  LDCU UR6, c[0x0][0x398] ;  /* 0x00007300ff0677ac */ /* 0x000e620008000800 */
[----:B------:R-:W2:Y:S06]  /*0040*/  S2R R2, SR_TID.Y ;  /* 0x0000000000027919 */ /* 0x000eac0000002200 */
[----:B------:R-:W0:Y:S08]  /*0050*/  S2UR UR4, SR_CTAID.X ;  /* 0x00000000000479c3 */ /* 0x000e300000002500 */
[----:B------:R-:W2:Y:S08]  /*0060*/  S2UR UR5, SR_CTAID.Y ;  /* 0x00000000000579c3 */ /* 0x000eb00000002600 */
[----:B------:R-:W2:Y:S01]  /*0070*/  LDC R7, c[0x0][0x364] ;  /* 0x0000d900ff077b82 */ /* 0x000ea20000000800 */
[----:B0-----:R-:W-:-:S02]  /*0080*/  IMAD R0, R0, UR4, R3 ;  /* 0x0000000400007c24 */ /* 0x001fc4000f8e0203 */
[----:B--2---:R-:W-:-:S05]  /*0090*/  IMAD R7, R7, UR5, R2 ;  /* 0x0000000507077c24 */ /* 0x004fca000f8e0202 */
[----:B------:R-:W-:-:S04]  /*00a0*/  VIMNMX R2, PT, PT, R0, R7, !PT ;  /* 0x0000000700027248 */ /* 0x000fc80007fe0100 */
[----:B-1----:R-:W-:-:S13]  /*00b0*/  ISETP.GE.AND P0, PT, R2, UR6, PT ;  /* 0x0000000602007c0c */ /* 0x002fda000bf06270 */
[----:B------:R-:W-:Y:S05]  /*00c0*/  @P0 EXIT ;  /* 0x000000000000094d */ /* 0x000fea0003800000 */
[----:B------:R-:W0:Y:S01]  /*00d0*/  LDC.64 R2, c[0x0][0x380] ;  /* 0x0000e000ff027b82 */ /* 0x000e220000000a00 */
[----:B------:R-:W1:Y:S01]  /*00e0*/  LDCU.64 UR4, c[0x0][0x358] ;  /* 0x00006b00ff0477ac */ /* 0x000e620008000a00 */
[----:B------:R-:W-:-:S06]  /*00f0*/  IMAD R9, R7, UR6, R0 ;  /* 0x0000000607097c24 */ /* 0x000fcc000f8e0200 */
[----:B------:R-:W2:Y:S08]  /*0100*/  LDC.64 R4, c[0x0][0x388] ;  /* 0x0000e200ff047b82 */ /* 0x000eb00000000a00 */
[----:B------:R-:W3:Y:S01]  /*0110*/  LDC.64 R6, c[0x0][0x390] ;  /* 0x0000e400ff067b82 */ /* 0x000ee20000000a00 */
[----:B0-----:R-:W-:-:S06]  /*0120*/  IMAD.WIDE R2, R9, 0x4, R2 ;  /* 0x0000000409027825 */ /* 0x001fcc00078e0202 */
[----:B-1----:R-:W4:Y:S01]  /*0130*/  LDG.E R2, desc[UR4][R2.64] ;  /* 0x0000000402027981 */ /* 0x002f22000c1e1900 */
[----:B--2---:R-:W-:-:S06]  /*0140*/  IMAD.WIDE R4, R9, 0x4, R4 ;  /* 0x0000000409047825 */ /* 0x004fcc00078e0204 */
[----:B------:R-:W4:Y:S01]  /*0150*/  LDG.E R5, desc[UR4][R4.64] ;  /* 0x0000000404057981 */ /* 0x000f22000c1e1900 */
[----:B---3--:R-:W-:-:S04]  /*0160*/  IMAD.WIDE R6, R9, 0x4, R6 ;  /* 0x0000000409067825 */ /* 0x008fc800078e0206 */
[----:B----4-:R-:W-:-:S05]  /*0170*/  FADD R9, R2, R5 ;  /* 0x0000000502097221 */ /* 0x010fca0000000000 */
[----:B------:R-:W-:Y:S01]  /*0180*/  STG.E desc[UR4][R6.64], R9 ;  /* 0x0000000906007986 */ /* 0x000fe2000c101904 */
[----:B------:R-:W-:Y:S05]  /*0190*/  EXIT ;  /* 0x000000000000794d */ /* 0x000fea0003800000 */
.L_x_14:
        /* <DEDUP_REMOVED lines=14> */
.L_x_17:


//--------------------- .nv.shared.reserved.0     --------------------------
	.section	.nv.shared.reserved.0,"aw",@nobits
	.weak		__nv_reservedSMEM_offset_0_alias
	.size		__nv_reservedSMEM_offset_0_alias, 0, 64
	.other		__nv_reservedSMEM_offset_0_alias,@"STO_CUDA_RESERVED_SHARED STV_DEFAULT"
__nv_reservedSMEM_offset_0_alias:
	.zero		0
	.zero		64


//--------------------- .nv.constant0._Z9matAddColPfS_S_i --------------------------
	.section	.nv.constant0._Z9matAddColPfS_S_i,"a",@progbits
	.sectionflags	@""
	.align	4
.nv.constant0._Z9matAddColPfS_S_i:
	.zero		924


//--------------------- .nv.constant0._Z9matAddRowPfS_S_i --------------------------
	.section	.nv.constant0._Z9matAddRowPfS_S_i,"a",@progbits
	.sectionflags	@""
	.align	4
.nv.constant0._Z9matAddRowPfS_S_i:
	.zero		924


//--------------------- .nv.constant0._Z6matAddPfS_S_i --------------------------
	.section	.nv.constant0._Z6matAddPfS_S_i,"a",@progbits
	.sectionflags	@""
	.align	4
.nv.constant0._Z6matAddPfS_S_i:
	.zero		924


//--------------------- SYMBOLS --------------------------

	.type		.nv.reservedSmem.offset0,@object
	.size		.nv.reservedSmem.offset0,0x4
